	.headerflags	@"EF_CUDA_TEXMODE_UNIFIED EF_CUDA_64BIT_ADDRESS EF_CUDA_ACCELERATORS EF_CUDA_SM90 EF_CUDA_VIRTUAL_SM(EF_CUDA_SM90)"
	.elftype	@"ET_EXEC"


//--------------------- .nv.info                  --------------------------
	.section	.nv.info,"",@"SHT_CUDA_INFO"
	.align	4


	//----- nvinfo : EIATTR_REGCOUNT
	.align		4
        /*0000*/ 	.byte	0x04, 0x2f
        /*0002*/ 	.short	(.L_5 - .L_4)
	.align		4
.L_4:
        /*0004*/ 	.word	index@(triton_)
        /*0008*/ 	.word	0x000000dc


	//----- nvinfo : EIATTR_MIN_STACK_SIZE
	.align		4
.L_5:
        /*000c*/ 	.byte	0x04, 0x12
        /*000e*/ 	.short	(.L_7 - .L_6)
	.align		4
.L_6:
        /*0010*/ 	.word	index@($triton_$__internal_trig_reduction_slowpathd)
        /*0014*/ 	.word	0x00000030


	//----- nvinfo : EIATTR_FRAME_SIZE
	.align		4
.L_7:
        /*0018*/ 	.byte	0x04, 0x11
        /*001a*/ 	.short	(.L_9 - .L_8)
	.align		4
.L_8:
        /*001c*/ 	.word	index@($triton_$__internal_trig_reduction_slowpathd)
        /*0020*/ 	.word	0x00000030


	//----- nvinfo : EIATTR_MIN_STACK_SIZE
	.align		4
.L_9:
        /*0024*/ 	.byte	0x04, 0x12
        /*0026*/ 	.short	(.L_11 - .L_10)
	.align		4
.L_10:
        /*0028*/ 	.word	index@($triton_$__internal_accurate_pow)
        /*002c*/ 	.word	0x00000030


	//----- nvinfo : EIATTR_FRAME_SIZE
	.align		4
.L_11:
        /*0030*/ 	.byte	0x04, 0x11
        /*0032*/ 	.short	(.L_13 - .L_12)
	.align		4
.L_12:
        /*0034*/ 	.word	index@($triton_$__internal_accurate_pow)
        /*0038*/ 	.word	0x00000030


	//----- nvinfo : EIATTR_MIN_STACK_SIZE
	.align		4
.L_13:
        /*003c*/ 	.byte	0x04, 0x12
        /*003e*/ 	.short	(.L_15 - .L_14)
	.align		4
.L_14:
        /*0040*/ 	.word	index@($__internal_0_$__cuda_sm20_div_rn_f64_full)
        /*0044*/ 	.word	0x00000030


	//----- nvinfo : EIATTR_FRAME_SIZE
	.align		4
.L_15:
        /*0048*/ 	.byte	0x04, 0x11
        /*004a*/ 	.short	(.L_17 - .L_16)
	.align		4
.L_16:
        /*004c*/ 	.word	index@($__internal_0_$__cuda_sm20_div_rn_f64_full)
        /*0050*/ 	.word	0x00000030


	//----- nvinfo : EIATTR_MIN_STACK_SIZE
	.align		4
.L_17:
        /*0054*/ 	.byte	0x04, 0x12
        /*0056*/ 	.short	(.L_19 - .L_18)
	.align		4
.L_18:
        /*0058*/ 	.word	index@(triton_)
        /*005c*/ 	.word	0x00000030


	//----- nvinfo : EIATTR_FRAME_SIZE
	.align		4
.L_19:
        /*0060*/ 	.byte	0x04, 0x11
        /*0062*/ 	.short	(.L_21 - .L_20)
	.align		4
.L_20:
        /*0064*/ 	.word	index@(triton_)
        /*0068*/ 	.word	0x00000030


	//----- nvinfo : EIATTR_MIN_STACK_SIZE
	.align		4
.L_21:
        /*006c*/ 	.byte	0x04, 0x12
        /*006e*/ 	.short	(.L_23 - .L_22)
	.align		4
.L_22:
        /*0070*/ 	.word	index@(triton_)
        /*0074*/ 	.word	0x00000030
.L_23:


//--------------------- .nv.info.triton_          --------------------------
	.section	.nv.info.triton_,"",@"SHT_CUDA_INFO"
	.sectionflags	@""
	.align	4


	//----- nvinfo : EIATTR_CUDA_API_VERSION
	.align		4
        /*0000*/ 	.byte	0x04, 0x37
        /*0002*/ 	.short	(.L_25 - .L_24)
.L_24:
        /*0004*/ 	.word	0x0000007c


	//----- nvinfo : EIATTR_KPARAM_INFO
	.align		4
.L_25:
        /*0008*/ 	.byte	0x04, 0x17
        /*000a*/ 	.short	(.L_27 - .L_26)
.L_26:
        /*000c*/ 	.word	0x00000000
        /*0010*/ 	.short	0x0006
        /*0012*/ 	.short	0x0028
        /*0014*/ 	.byte	0x00, 0xf0, 0x11, 0x00


	//----- nvinfo : EIATTR_KPARAM_INFO
	.align		4
.L_27:
        /*0018*/ 	.byte	0x04, 0x17
        /*001a*/ 	.short	(.L_29 - .L_28)
.L_28:
        /*001c*/ 	.word	0x00000000
        /*0020*/ 	.short	0x0005
        /*0022*/ 	.short	0x0024
        /*0024*/ 	.byte	0x00, 0xf0, 0x11, 0x00


	//----- nvinfo : EIATTR_KPARAM_INFO
	.align		4
.L_29:
        /*0028*/ 	.byte	0x04, 0x17
        /*002a*/ 	.short	(.L_31 - .L_30)
.L_30:
        /*002c*/ 	.word	0x00000000
        /*0030*/ 	.short	0x0004
        /*0032*/ 	.short	0x0020
        /*0034*/ 	.byte	0x00, 0xf0, 0x11, 0x00


	//----- nvinfo : EIATTR_KPARAM_INFO
	.align		4
.L_31:
        /*0038*/ 	.byte	0x04, 0x17
        /*003a*/ 	.short	(.L_33 - .L_32)
.L_32:
        /*003c*/ 	.word	0x00000000
        /*0040*/ 	.short	0x0003
        /*0042*/ 	.short	0x0018
        /*0044*/ 	.byte	0x00, 0xf0, 0x21, 0x00


	//----- nvinfo : EIATTR_KPARAM_INFO
	.align		4
.L_33:
        /*0048*/ 	.byte	0x04, 0x17
        /*004a*/ 	.short	(.L_35 - .L_34)
.L_34:
        /*004c*/ 	.word	0x00000000
        /*0050*/ 	.short	0x0002
        /*0052*/ 	.short	0x0010
        /*0054*/ 	.byte	0x00, 0xf0, 0x21, 0x00


	//----- nvinfo : EIATTR_KPARAM_INFO
	.align		4
.L_35:
        /*0058*/ 	.byte	0x04, 0x17
        /*005a*/ 	.short	(.L_37 - .L_36)
.L_36:
        /*005c*/ 	.word	0x00000000
        /*0060*/ 	.short	0x0001
        /*0062*/ 	.short	0x0008
        /*0064*/ 	.byte	0x00, 0xf0, 0x21, 0x00


	//----- nvinfo : EIATTR_KPARAM_INFO
	.align		4
.L_37:
        /*0068*/ 	.byte	0x04, 0x17
        /*006a*/ 	.short	(.L_39 - .L_38)
.L_38:
        /*006c*/ 	.word	0x00000000
        /*0070*/ 	.short	0x0000
        /*0072*/ 	.short	0x0000
        /*0074*/ 	.byte	0x00, 0xf0, 0x21, 0x00


	//----- nvinfo : EIATTR_SPARSE_MMA_MASK
	.align		4
.L_39:
        /*0078*/ 	.byte	0x03, 0x50
        /*007a*/ 	.short	0x8000


	//----- nvinfo : EIATTR_MAXREG_COUNT
	.align		4
        /*007c*/ 	.byte	0x03, 0x1b
        /*007e*/ 	.short	0x00ff


	//----- nvinfo : EIATTR_EXIT_INSTR_OFFSETS
	.align		4
        /*0080*/ 	.byte	0x04, 0x1c
        /*0082*/ 	.short	(.L_41 - .L_40)


	//   ....[0]....
.L_40:
        /*0084*/ 	.word	0x00009050


	//   ....[1]....
        /*0088*/ 	.word	0x00009090


	//----- nvinfo : EIATTR_MAX_THREADS
	.align		4
.L_41:
        /*008c*/ 	.byte	0x04, 0x05
        /*008e*/ 	.short	(.L_43 - .L_42)
.L_42:
        /*0090*/ 	.word	0x00000080
        /*0094*/ 	.word	0x00000001
        /*0098*/ 	.word	0x00000001


	//----- nvinfo : EIATTR_CRS_STACK_SIZE
	.align		4
.L_43:
        /*009c*/ 	.byte	0x04, 0x1e
        /*009e*/ 	.short	(.L_45 - .L_44)
.L_44:
        /*00a0*/ 	.word	0x00000000


	//----- nvinfo : EIATTR_CBANK_PARAM_SIZE
	.align		4
.L_45:
        /*00a4*/ 	.byte	0x03, 0x19
        /*00a6*/ 	.short	0x002c


	//----- nvinfo : EIATTR_PARAM_CBANK
	.align		4
        /*00a8*/ 	.byte	0x04, 0x0a
        /*00aa*/ 	.short	(.L_47 - .L_46)
	.align		4
.L_46:
        /*00ac*/ 	.word	index@(.nv.constant0.triton_)
        /*00b0*/ 	.short	0x0210
        /*00b2*/ 	.short	0x002c


	//----- nvinfo : EIATTR_SW_WAR
	.align		4
.L_47:
        /*00b4*/ 	.byte	0x04, 0x36
        /*00b6*/ 	.short	(.L_49 - .L_48)
.L_48:
        /*00b8*/ 	.word	0x00000008
.L_49:


//--------------------- .nv.callgraph             --------------------------
	.section	.nv.callgraph,"",@"SHT_CUDA_CALLGRAPH"
	.align	4
	.sectionentsize	8
	.align		4
        /*0000*/ 	.word	0x00000000
	.align		4
        /*0004*/ 	.word	0xffffffff
	.align		4
        /*0008*/ 	.word	0x00000000
	.align		4
        /*000c*/ 	.word	0xfffffffe
	.align		4
        /*0010*/ 	.word	0x00000000
	.align		4
        /*0014*/ 	.word	0xfffffffd
	.align		4
        /*0018*/ 	.word	0x00000000
	.align		4
        /*001c*/ 	.word	0xfffffffc


//--------------------- .nv.constant4             --------------------------
	.section	.nv.constant4,"a",@progbits
	.align	8
	.align		8
.nv.constant4:
        /*0000*/ 	.dword	_$_str
	.align		8
        /*0008*/ 	.dword	_$_str_$_1
	.align		8
        /*0010*/ 	.dword	__cudart_i2opi_d
	.align		8
        /*0018*/ 	.dword	__cudart_sin_cos_coeffs


//--------------------- .text.triton_             --------------------------
	.section	.text.triton_,"ax",@progbits
	.align	128
        .global         triton_
        .type           triton_,@function
        .size           triton_,(.L_x_162 - triton_)
        .other          triton_,@"STO_CUDA_ENTRY STV_DEFAULT"
triton_:
.text.triton_:
[----:B------:R-:W0:Y:S01]  /*0000*/  LDC R1, c[0x0][0x28] ;  /* 0x00000a00ff017b82 */ /* 0x000e220000000800 */
[----:B------:R-:W1:Y:S07]  /*0010*/  S2R R44, SR_TID.X ;  /* 0x00000000002c7919 */ /* 0x000e6e0000002100 */
[----:B------:R-:W2:Y:S01]  /*0020*/  LDC.64 R28, c[0x0][0x210] ;  /* 0x00008400ff1c7b82 */ /* 0x000ea20000000a00 */
[----:B------:R-:W-:Y:S01]  /*0030*/  IMAD.MOV.U32 R12, RZ, RZ, RZ ;  /* 0x000000ffff0c7224 */ /* 0x000fe200078e00ff */
[----:B------:R-:W-:Y:S01]  /*0040*/  ULDC UR8, c[0x0][0x230] ;  /* 0x00008c0000087ab9 */ /* 0x000fe20000000800 */
[----:B------:R-:W3:Y:S01]  /*0050*/  S2R R45, SR_CTAID.X ;  /* 0x00000000002d7919 */ /* 0x000ee20000002500 */
[----:B------:R-:W-:Y:S01]  /*0060*/  ULDC UR5, c[0x0][0x238] ;  /* 0x00008e0000057ab9 */ /* 0x000fe20000000800 */
[----:B------:R-:W-:Y:S01]  /*0070*/  PRMT R8, RZ, 0x7610, R8 ;  /* 0x00007610ff087816 */ /* 0x000fe20000000008 */
[----:B------:R-:W-:Y:S01]  /*0080*/  ULDC.64 UR6, c[0x0][0x208] ;  /* 0x0000820000067ab9 */ /* 0x000fe20000000a00 */
[----:B------:R-:W-:Y:S01]  /*0090*/  PRMT R32, RZ, 0x7610, R32 ;  /* 0x00007610ff207816 */ /* 0x000fe20000000020 */
[----:B------:R-:W-:Y:S01]  /*00a0*/  IMAD.MOV.U32 R14, RZ, RZ, RZ ;  /* 0x000000ffff0e7224 */ /* 0x000fe200078e00ff */
[----:B------:R-:W-:Y:S01]  /*00b0*/  PRMT R34, RZ, 0x7610, R34 ;  /* 0x00007610ff227816 */ /* 0x000fe20000000022 */
[----:B------:R-:W-:-:S02]  /*00c0*/  IMAD.MOV.U32 R30, RZ, RZ, RZ ;  /* 0x000000ffff1e7224 */ /* 0x000fc400078e00ff */
[----:B------:R-:W-:Y:S02]  /*00d0*/  IMAD.MOV.U32 R36, RZ, RZ, RZ ;  /* 0x000000ffff247224 */ /* 0x000fe400078e00ff */
[----:B------:R-:W-:Y:S01]  /*00e0*/  IMAD.MOV.U32 R46, RZ, RZ, RZ ;  /* 0x000000ffff2e7224 */ /* 0x000fe200078e00ff */
[----:B------:R-:W-:Y:S01]  /*00f0*/  PRMT R9, RZ, 0x7610, R9 ;  /* 0x00007610ff097816 */ /* 0x000fe20000000009 */
[----:B------:R-:W-:Y:S02]  /*0100*/  IMAD.MOV.U32 R10, RZ, RZ, RZ ;  /* 0x000000ffff0a7224 */ /* 0x000fe400078e00ff */
[----:B0-----:R-:W-:Y:S01]  /*0110*/  VIADD R1, R1, 0xffffffd0 ;  /* 0xffffffd001017836 */ /* 0x001fe20000000000 */
[----:B------:R-:W-:Y:S01]  /*0120*/  ULDC UR4, c[0x0][0x20] ;  /* 0x0000080000047ab9 */ /* 0x000fe20000000800 */
[----:B------:R-:W-:Y:S01]  /*0130*/  PRMT R52, RZ, 0x7610, R52 ;  /* 0x00007610ff347816 */ /* 0x000fe20000000034 */
[----:B------:R-:W-:Y:S01]  /*0140*/  IMAD.MOV.U32 R40, RZ, RZ, RZ ;  /* 0x000000ffff287224 */ /* 0x000fe200078e00ff */
[----:B------:R-:W-:Y:S01]  /*0150*/  PRMT R106, RZ, 0x7610, R106 ;  /* 0x00007610ff6a7816 */ /* 0x000fe2000000006a */
[----:B------:R-:W0:Y:S01]  /*0160*/  LDC.64 R42, c[0x0][0x218] ;  /* 0x00008600ff2a7b82 */ /* 0x000e220000000a00 */
[----:B-1----:R-:W-:-:S05]  /*0170*/  LOP3.LUT R44, R44, 0x7f, RZ, 0xc0, !PT ;  /* 0x0000007f2c2c7812 */ /* 0x002fca00078ec0ff */
[----:B---3--:R-:W-:Y:S02]  /*0180*/  IMAD R45, R45, 0x400, R44 ;  /* 0x000004002d2d7824 */ /* 0x008fe400078e022c */
[----:B------:R-:W-:Y:S02]  /*0190*/  IMAD.MOV.U32 R44, RZ, RZ, RZ ;  /* 0x000000ffff2c7224 */ /* 0x000fe400078e00ff */
[C---:B------:R-:W-:Y:S02]  /*01a0*/  VIADD R13, R45.reuse, 0x100 ;  /* 0x000001002d0d7836 */ /* 0x040fe40000000000 */
[----:B------:R-:W-:-:S03]  /*01b0*/  IMAD.HI R26, R45, -0x6db6db6d, R44 ;  /* 0x924924932d1a7827 */ /* 0x000fc600078e022c */
[C---:B------:R-:W-:Y:S01]  /*01c0*/  ISETP.GE.AND P1, PT, R13.reuse, UR5, PT ;  /* 0x000000050d007c0c */ /* 0x040fe2000bf26270 */
[----:B------:R-:W-:Y:S01]  /*01d0*/  IMAD.HI R24, R13, -0x6db6db6d, R12 ;  /* 0x924924930d187827 */ /* 0x000fe200078e020c */
[----:B------:R-:W-:Y:S02]  /*01e0*/  SHF.R.U32.HI R3, RZ, 0x1f, R26 ;  /* 0x0000001fff037819 */ /* 0x000fe4000001161a */
[----:B------:R-:W-:Y:S01]  /*01f0*/  P2R R193, PR, RZ, 0x2 ;  /* 0x00000002ffc17803 */ /* 0x000fe20000000000 */
[----:B------:R-:W-:Y:S01]  /*0200*/  VIADD R15, R45, 0x80 ;  /* 0x000000802d0f7836 */ /* 0x000fe20000000000 */
[----:B------:R-:W-:Y:S02]  /*0210*/  LEA.HI.SX32 R26, R26, R3, 0x1b ;  /* 0x000000031a1a7211 */ /* 0x000fe400078fdaff */
[----:B------:R-:W-:Y:S01]  /*0220*/  SHF.R.U32.HI R3, RZ, 0x1f, R24 ;  /* 0x0000001fff037819 */ /* 0x000fe20000011618 */
[----:B------:R-:W-:Y:S01]  /*0230*/  IMAD.HI R25, R15, -0x6db6db6d, R14 ;  /* 0x924924930f197827 */ /* 0x000fe200078e020e */
[----:B------:R-:W-:-:S02]  /*0240*/  ISETP.GE.AND P0, PT, R26, UR8, PT ;  /* 0x000000081a007c0c */ /* 0x000fc4000bf06270 */
[----:B------:R-:W-:Y:S01]  /*0250*/  LEA.HI.SX32 R24, R24, R3, 0x1b ;  /* 0x0000000318187211 */ /* 0x000fe200078fdaff */
[----:B------:R-:W-:Y:S01]  /*0260*/  IMAD R3, R26, 0x3, RZ ;  /* 0x000000031a037824 */ /* 0x000fe200078e02ff */
[----:B------:R-:W-:Y:S02]  /*0270*/  ISETP.LT.AND P3, PT, R45, UR5, !P0 ;  /* 0x000000052d007c0c */ /* 0x000fe4000c761270 */
[C---:B------:R-:W-:Y:S01]  /*0280*/  ISETP.LT.AND P1, PT, R24.reuse, UR8, !P1 ;  /* 0x0000000818007c0c */ /* 0x040fe2000cf21270 */
[----:B--2---:R-:W-:Y:S01]  /*0290*/  IMAD.WIDE R2, R3, 0x2, R28 ;  /* 0x0000000203027825 */ /* 0x004fe200078e021c */
[----:B------:R-:W-:Y:S02]  /*02a0*/  SHF.R.U32.HI R0, RZ, 0x1f, R25 ;  /* 0x0000001fff007819 */ /* 0x000fe40000011619 */
[----:B------:R-:W-:Y:S01]  /*02b0*/  ISETP.GE.AND P2, PT, R15, UR5, PT ;  /* 0x000000050f007c0c */ /* 0x000fe2000bf46270 */
[----:B------:R-:W-:Y:S01]  /*02c0*/  IMAD R7, R24, 0x3, RZ ;  /* 0x0000000318077824 */ /* 0x000fe200078e02ff */
[----:B------:R-:W-:Y:S01]  /*02d0*/  LEA.HI.SX32 R25, R25, R0, 0x1b ;  /* 0x0000000019197211 */ /* 0x000fe200078fdaff */
[----:B------:R-:W-:Y:S01]  /*02e0*/  VIADD R31, R45, 0x200 ;  /* 0x000002002d1f7836 */ /* 0x000fe20000000000 */
[----:B------:R-:W-:Y:S01]  /*02f0*/  P2R R147, PR, RZ, 0x4 ;  /* 0x00000004ff937803 */ /* 0x000fe20000000000 */
[----:B------:R-:W-:Y:S01]  /*0300*/  IMAD.WIDE R6, R7, 0x2, R28 ;  /* 0x0000000207067825 */ /* 0x000fe200078e021c */
[----:B------:R-:W-:Y:S01]  /*0310*/  ISETP.LT.AND P2, PT, R25, UR8, !P2 ;  /* 0x0000000819007c0c */ /* 0x000fe2000d741270 */
[----:B------:R1:W2:Y:S01]  /*0320*/  @P3 LDG.E.EL.U16 R8, desc[UR6][R2.64+0x4] ;  /* 0x0000040602083981 */ /* 0x0002a2000c2e1500 */
[----:B------:R-:W-:Y:S01]  /*0330*/  P2R R12, PR, RZ, 0x1 ;  /* 0x00000001ff0c7803 */ /* 0x000fe20000000000 */
[----:B------:R-:W-:-:S02]  /*0340*/  VIADD R37, R45, 0x180 ;  /* 0x000001802d257836 */ /* 0x000fc40000000000 */
[----:B------:R3:W4:Y:S01]  /*0350*/  @P1 LDG.E.EL.U16 R32, desc[UR6][R6.64+0x4] ;  /* 0x0000040606201981 */ /* 0x000722000c2e1500 */
[----:B------:R-:W-:-:S04]  /*0360*/  IMAD.HI R22, R31, -0x6db6db6d, R30 ;  /* 0x924924931f167827 */ /* 0x000fc800078e021e */
[----:B------:R-:W-:Y:S01]  /*0370*/  IMAD R5, R25, 0x3, RZ ;  /* 0x0000000319057824 */ /* 0x000fe200078e02ff */
[----:B-1----:R-:W-:Y:S01]  /*0380*/  SHF.R.U32.HI R3, RZ, 0x1f, R22 ;  /* 0x0000001fff037819 */ /* 0x002fe20000011616 */
[----:B------:R-:W-:-:S03]  /*0390*/  IMAD.HI R23, R37, -0x6db6db6d, R36 ;  /* 0x9249249325177827 */ /* 0x000fc600078e0224 */
[----:B------:R-:W-:Y:S01]  /*03a0*/  LEA.HI.SX32 R22, R22, R3, 0x1b ;  /* 0x0000000316167211 */ /* 0x000fe200078fdaff */
[----:B------:R-:W-:Y:S01]  /*03b0*/  IMAD.WIDE R4, R5, 0x2, R28 ;  /* 0x0000000205047825 */ /* 0x000fe200078e021c */
[----:B---3--:R-:W-:-:S04]  /*03c0*/  PRMT R7, RZ, 0x7610, R7 ;  /* 0x00007610ff077816 */ /* 0x008fc80000000007 */
[----:B------:R1:W3:Y:S02]  /*03d0*/  @P2 LDG.E.EL.U16 R34, desc[UR6][R4.64+0x4] ;  /* 0x0000040604222981 */ /* 0x0002e4000c2e1500 */
[----:B-1----:R-:W-:-:S04]  /*03e0*/  IMAD R5, R22, 0x3, RZ ;  /* 0x0000000316057824 */ /* 0x002fc800078e02ff */
[----:B------:R-:W-:Y:S01]  /*03f0*/  IMAD.WIDE R4, R5, 0x2, R28 ;  /* 0x0000000205047825 */ /* 0x000fe200078e021c */
[----:B--2---:R-:W-:Y:S02]  /*0400*/  SEL R36, R8, RZ, P3 ;  /* 0x000000ff08247207 */ /* 0x004fe40001800000 */
[----:B------:R-:W-:Y:S02]  /*0410*/  ISETP.GE.AND P3, PT, R31, UR5, PT ;  /* 0x000000051f007c0c */ /* 0x000fe4000bf66270 */
[----:B----4-:R-:W-:Y:S02]  /*0420*/  SEL R32, R32, RZ, P1 ;  /* 0x000000ff20207207 */ /* 0x010fe40000800000 */
[----:B------:R-:W-:-:S13]  /*0430*/  ISETP.LT.AND P1, PT, R22, UR8, !P3 ;  /* 0x0000000816007c0c */ /* 0x000fda000df21270 */
[----:B------:R-:W2:Y:S01]  /*0440*/  @P1 LDG.E.EL.U16 R7, desc[UR6][R4.64+0x4] ;  /* 0x0000040604071981 */ /* 0x000ea2000c2e1500 */
[----:B------:R-:W-:Y:S01]  /*0450*/  SHF.R.U32.HI R0, RZ, 0x1f, R23 ;  /* 0x0000001fff007819 */ /* 0x000fe20000011617 */
[----:B------:R-:W-:Y:S01]  /*0460*/  VIADD R47, R45, 0x280 ;  /* 0x000002802d2f7836 */ /* 0x000fe20000000000 */
[----:B------:R-:W-:Y:S02]  /*0470*/  ISETP.GE.AND P0, PT, R37, UR5, PT ;  /* 0x0000000525007c0c */ /* 0x000fe4000bf06270 */
[----:B------:R-:W-:Y:S01]  /*0480*/  LEA.HI.SX32 R23, R23, R0, 0x1b ;  /* 0x0000000017177211 */ /* 0x000fe200078fdaff */
[----:B------:R-:W-:Y:S01]  /*0490*/  IMAD.HI R21, R47, -0x6db6db6d, R46 ;  /* 0x924924932f157827 */ /* 0x000fe200078e022e */
[----:B---3--:R-:W-:Y:S02]  /*04a0*/  SEL R34, R34, RZ, P2 ;  /* 0x000000ff22227207 */ /* 0x008fe40001000000 */
[C---:B------:R-:W-:Y:S02]  /*04b0*/  ISETP.LT.AND P2, PT, R23.reuse, UR8, !P0 ;  /* 0x0000000817007c0c */ /* 0x040fe4000c741270 */
[----:B------:R-:W-:Y:S01]  /*04c0*/  SHF.R.U32.HI R0, RZ, 0x1f, R21 ;  /* 0x0000001fff007819 */ /* 0x000fe20000011615 */
[----:B------:R-:W-:Y:S01]  /*04d0*/  IMAD R3, R23, 0x3, RZ ;  /* 0x0000000317037824 */ /* 0x000fe200078e02ff */
[----:B------:R-:W-:-:S02]  /*04e0*/  ISETP.GE.AND P6, PT, R47, UR5, PT ;  /* 0x000000052f007c0c */ /* 0x000fc4000bfc6270 */
[----:B------:R-:W-:Y:S01]  /*04f0*/  LEA.HI.SX32 R21, R21, R0, 0x1b ;  /* 0x0000000015157211 */ /* 0x000fe200078fdaff */
[----:B------:R-:W-:-:S06]  /*0500*/  IMAD.WIDE R2, R3, 0x2, R28 ;  /* 0x0000000203027825 */ /* 0x000fcc00078e021c */
[----:B------:R1:W3:Y:S02]  /*0510*/  @P2 LDG.E.EL.U16 R9, desc[UR6][R2.64+0x4] ;  /* 0x0000040602092981 */ /* 0x0002e4000c2e1500 */
[----:B-1----:R-:W-:Y:S01]  /*0520*/  IMAD R3, R21, 0x3, RZ ;  /* 0x0000000315037824 */ /* 0x002fe200078e02ff */
[----:B------:R-:W-:-:S03]  /*0530*/  PRMT R2, RZ, 0x7610, R2 ;  /* 0x00007610ff027816 */ /* 0x000fc60000000002 */
[----:B------:R-:W-:Y:S01]  /*0540*/  IMAD.WIDE R4, R3, 0x2, R28 ;  /* 0x0000000203047825 */ /* 0x000fe200078e021c */
[----:B--2---:R-:W-:Y:S02]  /*0550*/  SEL R7, R7, RZ, P1 ;  /* 0x000000ff07077207 */ /* 0x004fe40000800000 */
[----:B------:R-:W-:-:S13]  /*0560*/  ISETP.LT.AND P1, PT, R21, UR8, !P6 ;  /* 0x0000000815007c0c */ /* 0x000fda000f721270 */
[----:B------:R1:W2:Y:S01]  /*0570*/  @P1 LDG.E.EL.U16 R2, desc[UR6][R4.64+0x4] ;  /* 0x0000040604021981 */ /* 0x0002a2000c2e1500 */
[----:B------:R-:W-:-:S04]  /*0580*/  VIADD R11, R45, 0x300 ;  /* 0x000003002d0b7836 */ /* 0x000fc80000000000 */
[C---:B------:R-:W-:Y:S01]  /*0590*/  IMAD.HI R20, R11.reuse, -0x6db6db6d, R10 ;  /* 0x924924930b147827 */ /* 0x040fe200078e020a */
[----:B------:R-:W-:-:S04]  /*05a0*/  ISETP.GE.AND P5, PT, R11, UR5, PT ;  /* 0x000000050b007c0c */ /* 0x000fc8000bfa6270 */
[----:B------:R-:W-:-:S04]  /*05b0*/  SHF.R.U32.HI R3, RZ, 0x1f, R20 ;  /* 0x0000001fff037819 */ /* 0x000fc80000011614 */
[----:B------:R-:W-:-:S05]  /*05c0*/  LEA.HI.SX32 R20, R20, R3, 0x1b ;  /* 0x0000000314147211 */ /* 0x000fca00078fdaff */
[----:B-1----:R-:W-:-:S04]  /*05d0*/  IMAD R5, R20, 0x3, RZ ;  /* 0x0000000314057824 */ /* 0x002fc800078e02ff */
[----:B------:R-:W-:Y:S01]  /*05e0*/  IMAD.WIDE R4, R5, 0x2, R28 ;  /* 0x0000000205047825 */ /* 0x000fe200078e021c */
[----:B--2---:R-:W-:Y:S02]  /*05f0*/  SEL R2, R2, RZ, P1 ;  /* 0x000000ff02027207 */ /* 0x004fe40000800000 */
[----:B------:R-:W-:Y:S01]  /*0600*/  IADD3 R19, P1, R1, UR4, RZ ;  /* 0x0000000401137c10 */ /* 0x000fe2000ff3e0ff */
[----:B------:R-:W-:-:S04]  /*0610*/  ULDC UR4, c[0x0][0x24] ;  /* 0x0000090000047ab9 */ /* 0x000fc80000000800 */
[----:B------:R-:W-:Y:S01]  /*0620*/  IMAD.X R18, RZ, RZ, UR4, P1 ;  /* 0x00000004ff127e24 */ /* 0x000fe200088e06ff */
[----:B------:R-:W-:Y:S01]  /*0630*/  ISETP.LT.AND P1, PT, R20, UR8, !P5 ;  /* 0x0000000814007c0c */ /* 0x000fe2000ef21270 */
[----:B------:R-:W-:Y:S02]  /*0640*/  VIADD R41, R45, 0x380 ;  /* 0x000003802d297836 */ /* 0x000fe40000000000 */
[----:B------:R-:W-:Y:S01]  /*0650*/  IMAD.MOV.U32 R51, RZ, RZ, 0x3 ;  /* 0x00000003ff337424 */ /* 0x000fe200078e00ff */
[----:B------:R-:W-:Y:S02]  /*0660*/  PRMT R35, RZ, 0x7610, R35 ;  /* 0x00007610ff237816 */ /* 0x000fe40000000023 */
[----:B------:R-:W-:Y:S02]  /*0670*/  PRMT R33, RZ, 0x7610, R33 ;  /* 0x00007610ff217816 */ /* 0x000fe40000000021 */
[----:B------:R-:W-:Y:S02]  /*0680*/  PRMT R27, RZ, 0x7610, R27 ;  /* 0x00007610ff1b7816 */ /* 0x000fe4000000001b */
[----:B------:R-:W-:-:S02]  /*0690*/  PRMT R53, RZ, 0x7610, R53 ;  /* 0x00007610ff357816 */ /* 0x000fc40000000035 */
[----:B------:R-:W-:Y:S01]  /*06a0*/  PRMT R86, RZ, 0x7610, R86 ;  /* 0x00007610ff567816 */ /* 0x000fe20000000056 */
[----:B------:R-:W2:Y:S01]  /*06b0*/  @P1 LDG.E.EL.U16 R52, desc[UR6][R4.64+0x4] ;  /* 0x0000040604341981 */ /* 0x000ea2000c2e1500 */
[C---:B------:R-:W-:Y:S01]  /*06c0*/  IMAD.HI R17, R41.reuse, -0x6db6db6d, R40 ;  /* 0x9249249329117827 */ /* 0x040fe200078e0228 */
[----:B------:R-:W-:Y:S01]  /*06d0*/  ISETP.GE.AND P4, PT, R41, UR5, PT ;  /* 0x0000000529007c0c */ /* 0x000fe2000bf86270 */
[----:B------:R-:W-:-:S03]  /*06e0*/  ULDC UR4, c[0x0][0x234] ;  /* 0x00008d0000047ab9 */ /* 0x000fc60000000800 */
[----:B------:R-:W-:-:S04]  /*06f0*/  SHF.R.U32.HI R0, RZ, 0x1f, R17 ;  /* 0x0000001fff007819 */ /* 0x000fc80000011611 */
[----:B------:R-:W-:-:S05]  /*0700*/  LEA.HI.SX32 R17, R17, R0, 0x1b ;  /* 0x0000000011117211 */ /* 0x000fca00078fdaff */
[----:B------:R-:W-:-:S04]  /*0710*/  IMAD R3, R17, 0x3, RZ ;  /* 0x0000000311037824 */ /* 0x000fc800078e02ff */
[----:B------:R-:W-:Y:S01]  /*0720*/  IMAD.WIDE R28, R3, 0x2, R28 ;  /* 0x00000002031c7825 */ /* 0x000fe200078e021c */
[----:B--2---:R-:W-:Y:S02]  /*0730*/  SEL R52, R52, RZ, P1 ;  /* 0x000000ff34347207 */ /* 0x004fe40000800000 */
[----:B------:R-:W-:-:S13]  /*0740*/  ISETP.LT.AND P1, PT, R17, UR8, !P4 ;  /* 0x0000000811007c0c */ /* 0x000fda000e721270 */
[----:B------:R-:W2:Y:S01]  /*0750*/  @P1 LDG.E.EL.U16 R106, desc[UR6][R28.64+0x4] ;  /* 0x000004061c6a1981 */ /* 0x000ea2000c2e1500 */
[----:B------:R-:W-:-:S04]  /*0760*/  VIADD R0, R26, -UR8 ;  /* 0x800000081a007c36 */ /* 0x000fc80008000000 */
[----:B------:R-:W-:-:S04]  /*0770*/  IMAD R39, R0, R51, 0x2 ;  /* 0x0000000200277424 */ /* 0x000fc800078e0233 */
[----:B0-----:R-:W-:Y:S01]  /*0780*/  IMAD.WIDE R38, R39, 0x2, R42 ;  /* 0x0000000227267825 */ /* 0x001fe200078e022a */
[----:B--2---:R-:W-:Y:S02]  /*0790*/  SEL R106, R106, RZ, P1 ;  /* 0x000000ff6a6a7207 */ /* 0x004fe40000800000 */
[----:B------:R-:W-:-:S04]  /*07a0*/  ISETP.GE.AND P1, PT, R45, UR5, PT ;  /* 0x000000052d007c0c */ /* 0x000fc8000bf26270 */
[----:B------:R-:W-:Y:S02]  /*07b0*/  P2R R215, PR, RZ, 0x2 ;  /* 0x00000002ffd77803 */ /* 0x000fe40000000000 */
[----:B------:R-:W-:-:S13]  /*07c0*/  ISETP.GE.AND P1, PT, R26, UR8, !P1 ;  /* 0x000000081a007c0c */ /* 0x000fda000cf26270 */
[----:B------:R-:W2:Y:S01]  /*07d0*/  @P1 LDG.E.EL.U16 R35, desc[UR6][R38.64] ;  /* 0x0000000626231981 */ /* 0x000ea2000c2e1500 */
[----:B------:R-:W-:Y:S01]  /*07e0*/  VIADD R0, R25, -UR8 ;  /* 0x8000000819007c36 */ /* 0x000fe20008000000 */
[----:B------:R-:W-:-:S03]  /*07f0*/  PRMT R5, RZ, 0x7610, R5 ;  /* 0x00007610ff057816 */ /* 0x000fc60000000005 */
[----:B------:R-:W-:-:S04]  /*0800*/  IMAD R29, R0, R51, 0x2 ;  /* 0x00000002001d7424 */ /* 0x000fc800078e0233 */
[----:B------:R-:W-:Y:S01]  /*0810*/  IMAD.WIDE R28, R29, 0x2, R42 ;  /* 0x000000021d1c7825 */ /* 0x000fe200078e022a */
[----:B--2---:R-:W-:Y:S02]  /*0820*/  SEL R35, R35, RZ, P1 ;  /* 0x000000ff23237207 */ /* 0x004fe40000800000 */
[----:B------:R-:W-:-:S04]  /*0830*/  ISETP.NE.AND P1, PT, R147, RZ, PT ;  /* 0x000000ff9300720c */ /* 0x000fc80003f25270 */
[----:B------:R-:W-:-:S13]  /*0840*/  ISETP.GE.AND P1, PT, R25, UR8, !P1 ;  /* 0x0000000819007c0c */ /* 0x000fda000cf26270 */
[----:B------:R-:W2:Y:S01]  /*0850*/  @P1 LDG.E.EL.U16 R5, desc[UR6][R28.64] ;  /* 0x000000061c051981 */ /* 0x000ea2000c2e1500 */
[----:B---3--:R-:W-:Y:S02]  /*0860*/  SEL R9, R9, RZ, P2 ;  /* 0x000000ff09097207 */ /* 0x008fe40001000000 */
[----:B------:R-:W-:Y:S01]  /*0870*/  ISETP.NE.AND P2, PT, R193, RZ, PT ;  /* 0x000000ffc100720c */ /* 0x000fe20003f45270 */
[----:B------:R-:W-:-:S04]  /*0880*/  VIADD R0, R24, -UR8 ;  /* 0x8000000818007c36 */ /* 0x000fc80008000000 */
[----:B------:R-:W-:-:S04]  /*0890*/  IMAD R3, R0, R51, 0x2 ;  /* 0x0000000200037424 */ /* 0x000fc800078e0233 */
[----:B------:R-:W-:Y:S01]  /*08a0*/  IMAD.WIDE R38, R3, 0x2, R42 ;  /* 0x0000000203267825 */ /* 0x000fe200078e022a */
[----:B--2---:R-:W-:Y:S02]  /*08b0*/  SEL R5, R5, RZ, P1 ;  /* 0x000000ff05057207 */ /* 0x004fe40000800000 */
[----:B------:R-:W-:-:S13]  /*08c0*/  ISETP.GE.AND P1, PT, R24, UR8, !P2 ;  /* 0x0000000818007c0c */ /* 0x000fda000d726270 */
[----:B------:R-:W2:Y:S01]  /*08d0*/  @P1 LDG.E.EL.U16 R33, desc[UR6][R38.64] ;  /* 0x0000000626211981 */ /* 0x000ea2000c2e1500 */
[----:B------:R-:W-:-:S04]  /*08e0*/  VIADD R0, R23, -UR8 ;  /* 0x8000000817007c36 */ /* 0x000fc80008000000 */
[----:B------:R-:W-:-:S04]  /*08f0*/  IMAD R3, R0, R51, 0x2 ;  /* 0x0000000200037424 */ /* 0x000fc800078e0233 */
[----:B------:R-:W-:Y:S01]  /*0900*/  IMAD.WIDE R28, R3, 0x2, R42 ;  /* 0x00000002031c7825 */ /* 0x000fe200078e022a */
[----:B--2---:R-:W-:Y:S02]  /*0910*/  SEL R33, R33, RZ, P1 ;  /* 0x000000ff21217207 */ /* 0x004fe40000800000 */
[----:B------:R-:W-:-:S13]  /*0920*/  ISETP.GE.AND P1, PT, R23, UR8, !P0 ;  /* 0x0000000817007c0c */ /* 0x000fda000c726270 */
[----:B------:R-:W2:Y:S01]  /*0930*/  @P1 LDG.E.EL.U16 R27, desc[UR6][R28.64] ;  /* 0x000000061c1b1981 */ /* 0x000ea2000c2e1500 */
[----:B------:R-:W-:Y:S01]  /*0940*/  VIADD R0, R22, -UR8 ;  /* 0x8000000816007c36 */ /* 0x000fe20008000000 */
[----:B------:R-:W-:-:S03]  /*0950*/  PRMT R30, RZ, 0x7610, R30 ;  /* 0x00007610ff1e7816 */ /* 0x000fc6000000001e */
[----:B------:R-:W-:-:S04]  /*0960*/  IMAD R3, R0, R51, 0x2 ;  /* 0x0000000200037424 */ /* 0x000fc800078e0233 */
[----:B------:R-:W-:Y:S01]  /*0970*/  IMAD.WIDE R38, R3, 0x2, R42 ;  /* 0x0000000203267825 */ /* 0x000fe200078e022a */
[----:B--2---:R-:W-:Y:S02]  /*0980*/  SEL R27, R27, RZ, P1 ;  /* 0x000000ff1b1b7207 */ /* 0x004fe40000800000 */
[----:B------:R-:W-:-:S13]  /*0990*/  ISETP.GE.AND P1, PT, R22, UR8, !P3 ;  /* 0x0000000816007c0c */ /* 0x000fda000df26270 */
[----:B------:R-:W2:Y:S01]  /*09a0*/  @P1 LDG.E.EL.U16 R30, desc[UR6][R38.64] ;  /* 0x00000006261e1981 */ /* 0x000ea2000c2e1500 */
[----:B------:R-:W-:-:S04]  /*09b0*/  VIADD R0, R21, -UR8 ;  /* 0x8000000815007c36 */ /* 0x000fc80008000000 */
[----:B------:R-:W-:Y:S01]  /*09c0*/  IMAD R3, R0, R51, 0x2 ;  /* 0x0000000200037424 */ /* 0x000fe200078e0233 */
[----:B------:R-:W-:-:S03]  /*09d0*/  PRMT R0, RZ, 0x7610, R0 ;  /* 0x00007610ff007816 */ /* 0x000fc60000000000 */
[----:B------:R-:W-:Y:S01]  /*09e0*/  IMAD.WIDE R28, R3, 0x2, R42 ;  /* 0x00000002031c7825 */ /* 0x000fe200078e022a */
[----:B--2---:R-:W-:Y:S02]  /*09f0*/  SEL R30, R30, RZ, P1 ;  /* 0x000000ff1e1e7207 */ /* 0x004fe40000800000 */
[----:B------:R-:W-:-:S13]  /*0a00*/  ISETP.GE.AND P1, PT, R21, UR8, !P6 ;  /* 0x0000000815007c0c */ /* 0x000fda000f726270 */
[----:B------:R-:W2:Y:S02]  /*0a10*/  @P1 LDG.E.EL.U16 R0, desc[UR6][R28.64] ;  /* 0x000000061c001981 */ /* 0x000ea4000c2e1500 */
[----:B--2---:R-:W-:Y:S01]  /*0a20*/  SEL R3, R0, RZ, P1 ;  /* 0x000000ff00037207 */ /* 0x004fe20000800000 */
[C---:B------:R-:W-:Y:S01]  /*0a30*/  VIADD R0, R20.reuse, -UR8 ;  /* 0x8000000814007c36 */ /* 0x040fe20008000000 */
[----:B------:R-:W-:-:S03]  /*0a40*/  ISETP.GE.AND P1, PT, R20, UR8, !P5 ;  /* 0x0000000814007c0c */ /* 0x000fc6000ef26270 */
[----:B------:R-:W-:-:S04]  /*0a50*/  IMAD R49, R0, R51, 0x2 ;  /* 0x0000000200317424 */ /* 0x000fc800078e0233 */
[----:B------:R-:W-:-:S06]  /*0a60*/  IMAD.WIDE R38, R49, 0x2, R42 ;  /* 0x0000000231267825 */ /* 0x000fcc00078e022a */
[----:B------:R-:W2:Y:S01]  /*0a70*/  @P1 LDG.E.EL.U16 R53, desc[UR6][R38.64] ;  /* 0x0000000626351981 */ /* 0x000ea2000c2e1500 */
[----:B------:R-:W-:-:S04]  /*0a80*/  VIADD R0, R17, -UR8 ;  /* 0x8000000811007c36 */ /* 0x000fc80008000000 */
[----:B------:R-:W-:-:S04]  /*0a90*/  IMAD R49, R0, R51, 0x2 ;  /* 0x0000000200317424 */ /* 0x000fc800078e0233 */
[----:B------:R-:W-:-:S04]  /*0aa0*/  IMAD.WIDE R42, R49, 0x2, R42 ;  /* 0x00000002312a7825 */ /* 0x000fc800078e022a */
[----:B------:R-:W-:-:S05]  /*0ab0*/  IMAD R16, R26, -0x38, R45 ;  /* 0xffffffc81a107824 */ /* 0x000fca00078e022d */
[----:B------:R-:W-:-:S04]  /*0ac0*/  LOP3.LUT R29, R16, 0x80, RZ, 0xc0, !PT ;  /* 0x00000080101d7812 */ /* 0x000fc800078ec0ff */
[----:B------:R-:W-:-:S04]  /*0ad0*/  LEA.HI R29, R29, R16, RZ, 0x19 ;  /* 0x000000101d1d7211 */ /* 0x000fc800078fc8ff */
[----:B------:R-:W-:Y:S02]  /*0ae0*/  PRMT R0, R29, 0x8880, RZ ;  /* 0x000088801d007816 */ /* 0x000fe400000000ff */
[----:B--2---:R-:W-:Y:S02]  /*0af0*/  SEL R53, R53, RZ, P1 ;  /* 0x000000ff35357207 */ /* 0x004fe40000800000 */
[----:B------:R-:W-:-:S13]  /*0b00*/  ISETP.GE.AND P1, PT, R17, UR8, !P4 ;  /* 0x0000000811007c0c */ /* 0x000fda000e726270 */
[----:B------:R0:W2:Y:S01]  /*0b10*/  @P1 LDG.E.EL.U16 R86, desc[UR6][R42.64] ;  /* 0x000000062a561981 */ /* 0x0000a2000c2e1500 */
[----:B------:R-:W-:-:S04]  /*0b20*/  SHF.R.S32.HI R0, RZ, 0x1, R0 ;  /* 0x00000001ff007819 */ /* 0x000fc80000011400 */
[----:B------:R-:W-:Y:S01]  /*0b30*/  PRMT R4, R0, 0x9910, RZ ;  /* 0x0000991000047816 */ /* 0x000fe200000000ff */
[----:B------:R-:W-:-:S04]  /*0b40*/  IMAD R15, R25, -0x38, R15 ;  /* 0xffffffc8190f7824 */ /* 0x000fc800078e020f */
[----:B------:R-:W-:Y:S01]  /*0b50*/  IMAD.SHL.U32 R4, R4, 0x2, RZ ;  /* 0x0000000204047824 */ /* 0x000fe200078e00ff */
[----:B------:R-:W-:Y:S01]  /*0b60*/  LOP3.LUT R0, R15, 0x80, RZ, 0xc0, !PT ;  /* 0x000000800f007812 */ /* 0x000fe200078ec0ff */
[----:B------:R-:W1:Y:S03]  /*0b70*/  I2F.F64 R28, UR4 ;  /* 0x00000004001c7d12 */ /* 0x000e660008201c00 */
[----:B------:R-:W-:-:S05]  /*0b80*/  LEA.HI R0, R0, R15, RZ, 0x19 ;  /* 0x0000000f00007211 */ /* 0x000fca00078fc8ff */
[----:B------:R-:W3:Y:S01]  /*0b90*/  I2F.F64 R82, R4 ;  /* 0x0000000400527312 */ /* 0x000ee20000201c00 */
[----:B------:R-:W-:Y:S01]  /*0ba0*/  PRMT R0, R0, 0x8880, RZ ;  /* 0x0000888000007816 */ /* 0x000fe200000000ff */
[----:B------:R-:W-:Y:S01]  /*0bb0*/  UMOV UR4, 0x92492492 ;  /* 0x9249249200047882 */ /* 0x000fe20000000000 */
[----:B------:R-:W-:Y:S02]  /*0bc0*/  UMOV UR5, 0x3f924924 ;  /* 0x3f92492400057882 */ /* 0x000fe40000000000 */
[----:B------:R-:W-:Y:S01]  /*0bd0*/  SHF.R.S32.HI R0, RZ, 0x1, R0 ;  /* 0x00000001ff007819 */ /* 0x000fe20000011400 */
[----:B-1----:R-:W-:-:S03]  /*0be0*/  DADD R38, -RZ, |R28| ;  /* 0x00000000ff267229 */ /* 0x002fc6000000051c */
[----:B------:R-:W-:Y:S01]  /*0bf0*/  PRMT R84, R0, 0x9910, RZ ;  /* 0x0000991000547816 */ /* 0x000fe200000000ff */
[----:B------:R-:W-:Y:S01]  /*0c00*/  IMAD R14, R24, -0x38, R13 ;  /* 0xffffffc8180e7824 */ /* 0x000fe200078e020d */
[----:B---3--:R-:W-:Y:S01]  /*0c10*/  DMUL R82, R82, UR4 ;  /* 0x0000000452527c28 */ /* 0x008fe20008000000 */
[----:B------:R-:W-:Y:S02]  /*0c20*/  IMAD R13, R23, -0x38, R37 ;  /* 0xffffffc8170d7824 */ /* 0x000fe400078e0225 */
[----:B------:R-:W-:-:S03]  /*0c30*/  IMAD.SHL.U32 R84, R84, 0x2, RZ ;  /* 0x0000000254547824 */ /* 0x000fc600078e00ff */
[----:B------:R-:W-:Y:S01]  /*0c40*/  LOP3.LUT R0, R13, 0x80, RZ, 0xc0, !PT ;  /* 0x000000800d007812 */ /* 0x000fe200078ec0ff */
[----:B------:R-:W-:-:S03]  /*0c50*/  IMAD.MOV.U32 R48, RZ, RZ, R39 ;  /* 0x000000ffff307224 */ /* 0x000fc600078e0027 */
[----:B------:R-:W-:Y:S01]  /*0c60*/  SHF.R.U32.HI R4, RZ, 0x14, R83 ;  /* 0x00000014ff047819 */ /* 0x000fe20000011653 */
[----:B------:R-:W1:Y:S01]  /*0c70*/  I2F.F64 R84, R84 ;  /* 0x0000005400547312 */ /* 0x000e620000201c00 */
[----:B------:R-:W-:Y:S02]  /*0c80*/  LOP3.LUT R39, R14, 0x80, RZ, 0xc0, !PT ;  /* 0x000000800e277812 */ /* 0x000fe400078ec0ff */
[----:B------:R-:W-:Y:S02]  /*0c90*/  SGXT.U32 R4, R4, 0xb ;  /* 0x0000000b0404781a */ /* 0x000fe40000000000 */
[----:B------:R-:W-:Y:S02]  /*0ca0*/  LEA.HI R37, R0, R13, RZ, 0x19 ;  /* 0x0000000d00257211 */ /* 0x000fe400078fc8ff */
[----:B------:R-:W-:Y:S02]  /*0cb0*/  P2R R213, PR, RZ, 0x8 ;  /* 0x00000008ffd57803 */ /* 0x000fe40000000000 */
[----:B------:R-:W-:-:S02]  /*0cc0*/  ISETP.GE.AND P3, PT, R20, UR8, PT ;  /* 0x0000000814007c0c */ /* 0x000fc4000bf66270 */
[----:B------:R-:W-:Y:S02]  /*0cd0*/  ISETP.GE.AND P2, PT, R21, UR8, PT ;  /* 0x0000000815007c0c */ /* 0x000fe4000bf46270 */
[----:B------:R-:W-:Y:S01]  /*0ce0*/  LEA.HI R39, R39, R14, RZ, 0x19 ;  /* 0x0000000e27277211 */ /* 0x000fe200078fc8ff */
[----:B0-----:R-:W-:Y:S01]  /*0cf0*/  VIADD R43, R4, 0xfffffc0c ;  /* 0xfffffc0c042b7836 */ /* 0x001fe20000000000 */
[----:B------:R-:W-:Y:S01]  /*0d00*/  P2R R70, PR, RZ, 0x8 ;  /* 0x00000008ff467803 */ /* 0x000fe20000000000 */
[----:B------:R-:W-:Y:S01]  /*0d10*/  IMAD R146, R22, -0x38, R31 ;  /* 0xffffffc816927824 */ /* 0x000fe200078e021f */
[----:B------:R-:W-:Y:S02]  /*0d20*/  P2R R66, PR, RZ, 0x4 ;  /* 0x00000004ff427803 */ /* 0x000fe40000000000 */
[----:B------:R-:W-:Y:S02]  /*0d30*/  PRMT R39, R39, 0x8880, RZ ;  /* 0x0000888027277816 */ /* 0x000fe400000000ff */
[----:B------:R-:W-:-:S02]  /*0d40*/  ISETP.GE.AND P3, PT, R23, UR8, PT ;  /* 0x0000000817007c0c */ /* 0x000fc4000bf66270 */
[----:B------:R-:W-:Y:S01]  /*0d50*/  ISETP.GE.AND P2, PT, R24, UR8, PT ;  /* 0x0000000818007c0c */ /* 0x000fe2000bf46270 */
[----:B------:R-:W-:Y:S01]  /*0d60*/  BSSY B0, `(.L_x_0) ;  /* 0x0000019000007945 */ /* 0x000fe20003800000 */
[----:B------:R-:W-:Y:S01]  /*0d70*/  P2R R214, PR, RZ, 0x1 ;  /* 0x00000001ffd67803 */ /* 0x000fe20000000000 */
[----:B------:R-:W-:Y:S01]  /*0d80*/  IMAD.MOV.U32 R56, RZ, RZ, R38 ;  /* 0x000000ffff387224 */ /* 0x000fe200078e0026 */
[----:B------:R-:W-:Y:S01]  /*0d90*/  ISETP.NE.AND P0, PT, R12, RZ, PT ;  /* 0x000000ff0c00720c */ /* 0x000fe20003f05270 */
[----:B------:R-:W-:Y:S01]  /*0da0*/  IMAD R12, R21, -0x38, R47 ;  /* 0xffffffc8150c7824 */ /* 0x000fe200078e022f */
[--C-:B------:R-:W-:Y:S01]  /*0db0*/  SHF.L.U64.HI R42, R82, R43, R83.reuse ;  /* 0x0000002b522a7219 */ /* 0x100fe20000010253 */
[----:B------:R-:W-:Y:S01]  /*0dc0*/  IMAD.MOV.U32 R50, RZ, RZ, R82 ;  /* 0x000000ffff327224 */ /* 0x000fe200078e0052 */
[----:B------:R-:W-:Y:S01]  /*0dd0*/  P2R R212, PR, RZ, 0x40 ;  /* 0x00000040ffd47803 */ /* 0x000fe20000000000 */
[----:B------:R-:W-:Y:S01]  /*0de0*/  IMAD.MOV.U32 R51, RZ, RZ, R83 ;  /* 0x000000ffff337224 */ /* 0x000fe200078e0053 */
[----:B------:R-:W-:-:S02]  /*0df0*/  P2R R211, PR, RZ, 0x20 ;  /* 0x00000020ffd37803 */ /* 0x000fc40000000000 */
[----:B------:R-:W-:Y:S02]  /*0e00*/  P2R R210, PR, RZ, 0x10 ;  /* 0x00000010ffd27803 */ /* 0x000fe40000000000 */
[----:B------:R-:W-:Y:S02]  /*0e10*/  LOP3.LUT R38, R146, 0x80, RZ, 0xc0, !PT ;  /* 0x0000008092267812 */ /* 0x000fe400078ec0ff */
[----:B------:R-:W-:Y:S02]  /*0e20*/  SHF.R.S32.HI R39, RZ, 0x1, R39 ;  /* 0x00000001ff277819 */ /* 0x000fe40000011427 */
[----:B------:R-:W-:Y:S02]  /*0e30*/  SHF.L.U32 R43, R82, R43, RZ ;  /* 0x0000002b522b7219 */ /* 0x000fe400000006ff */
[----:B------:R-:W-:Y:S02]  /*0e40*/  P2R R8, PR, RZ, 0x8 ;  /* 0x00000008ff087803 */ /* 0x000fe40000000000 */
[----:B------:R-:W-:-:S02]  /*0e50*/  MOV R6, 0xef0 ;  /* 0x00000ef000067802 */ /* 0x000fc40000000f00 */
[----:B------:R-:W-:Y:S02]  /*0e60*/  P2R R31, PR, RZ, 0x4 ;  /* 0x00000004ff1f7803 */ /* 0x000fe40000000000 */
[----:B--2---:R-:W-:Y:S02]  /*0e70*/  SEL R86, R86, RZ, P1 ;  /* 0x000000ff56567207 */ /* 0x004fe40000800000 */
[----:B------:R-:W-:-:S04]  /*0e80*/  ISETP.GE.AND P1, PT, R17, UR8, PT ;  /* 0x0000000811007c0c */ /* 0x000fc8000bf26270 */
[----:B------:R-:W-:Y:S02]  /*0e90*/  P2R R0, PR, RZ, 0x2 ;  /* 0x00000002ff007803 */ /* 0x000fe40000000000 */
[----:B------:R-:W-:-:S04]  /*0ea0*/  ISETP.GE.AND P1, PT, R22, UR8, PT ;  /* 0x0000000816007c0c */ /* 0x000fc8000bf26270 */
[----:B------:R-:W-:Y:S02]  /*0eb0*/  P2R R54, PR, RZ, 0x2 ;  /* 0x00000002ff367803 */ /* 0x000fe40000000000 */
[----:B------:R-:W-:-:S04]  /*0ec0*/  ISETP.GE.AND P1, PT, R25, UR8, PT ;  /* 0x0000000819007c0c */ /* 0x000fc8000bf26270 */
[----:B-1----:R-:W-:-:S09]  /*0ed0*/  P2R R4, PR, RZ, 0x2 ;  /* 0x00000002ff047803 */ /* 0x002fd20000000000 */
[----:B------:R-:W-:Y:S05]  /*0ee0*/  CALL.REL.NOINC `($triton_$__internal_accurate_pow) ;  /* 0x0000008400f07944 */ /* 0x000fea0003c00000 */
[----:B------:R-:W-:Y:S05]  /*0ef0*/  BSYNC B0 ;  /* 0x0000000000007941 */ /* 0x000fea0003800000 */
.L_x_0:
[----:B------:R-:W0:Y:S01]  /*0f00*/  LDC R46, c[0x0][0x234] ;  /* 0x00008d00ff2e7b82 */ /* 0x000e220000000800 */
[----:B------:R-:W-:Y:S02]  /*0f10*/  ISETP.GE.AND P1, PT, R29, RZ, PT ;  /* 0x000000ff1d00720c */ /* 0x000fe40003f26270 */
[----:B0-----:R-:W-:-:S13]  /*0f20*/  ISETP.NE.AND P2, PT, R46, RZ, PT ;  /* 0x000000ff2e00720c */ /* 0x001fda0003f45270 */
[----:B------:R-:W-:Y:S05]  /*0f30*/  @P2 BRA `(.L_x_1) ;  /* 0x0000000000202947 */ /* 0x000fea0003800000 */
[----:B------:R-:W-:-:S04]  /*0f40*/  ISETP.NE.U32.AND P3, PT, R43, RZ, PT ;  /* 0x000000ff2b00720c */ /* 0x000fc80003f65070 */
[----:B------:R-:W-:Y:S01]  /*0f50*/  ISETP.NE.AND.EX P3, PT, R42, -0x80000000, PT, P3 ;  /* 0x800000002a00780c */ /* 0x000fe20003f65330 */
[----:B------:R-:W-:-:S12]  /*0f60*/  IMAD.MOV.U32 R42, RZ, RZ, RZ ;  /* 0x000000ffff2a7224 */ /* 0x000fd800078e00ff */
[----:B------:R-:W-:Y:S01]  /*0f70*/  DSETP.NEU.AND P4, PT, |R82|, 0.5, !P3 ;  /* 0x3fe000005200742a */ /* 0x000fe20005f8d200 */
[----:B------:R-:W-:-:S05]  /*0f80*/  ISETP.GE.AND P3, PT, R83, RZ, PT ;  /* 0x000000ff5300720c */ /* 0x000fca0003f66270 */
[----:B------:R-:W-:-:S08]  /*0f90*/  SEL R43, R29, RZ, P4 ;  /* 0x000000ff1d2b7207 */ /* 0x000fd00002000000 */
[----:B------:R-:W-:Y:S01]  /*0fa0*/  @!P3 LOP3.LUT R43, R43, 0x7ff00000, RZ, 0xfc, !PT ;  /* 0x7ff000002b2bb812 */ /* 0x000fe200078efcff */
[----:B------:R-:W-:Y:S06]  /*0fb0*/  BRA `(.L_x_2) ;  /* 0x00000000002c7947 */ /* 0x000fec0003800000 */
.L_x_1:
[----:B------:R-:W0:Y:S01]  /*0fc0*/  FRND.F64.TRUNC R44, R82 ;  /* 0x00000052002c7313 */ /* 0x000e22000030d800 */
[----:B------:R-:W-:Y:S02]  /*0fd0*/  ISETP.NE.U32.AND P4, PT, R43, RZ, PT ;  /* 0x000000ff2b00720c */ /* 0x000fe40003f85070 */
[----:B------:R-:W-:Y:S02]  /*0fe0*/  LOP3.LUT R6, R60, 0x80000000, RZ, 0x3c, !PT ;  /* 0x800000003c067812 */ /* 0x000fe400078e3cff */
[----:B------:R-:W-:-:S04]  /*0ff0*/  ISETP.NE.AND.EX P4, PT, R42, -0x80000000, PT, P4 ;  /* 0x800000002a00780c */ /* 0x000fc80003f85340 */
[----:B------:R-:W-:Y:S02]  /*1000*/  @!P1 FSEL R60, R6, R60, !P4 ;  /* 0x0000003c063c9208 */ /* 0x000fe40006000000 */
[----:B------:R-:W-:Y:S01]  /*1010*/  PLOP3.LUT P4, PT, P4, PT, PT, 0x8, 0x0 ;  /* 0x000000000000781c */ /* 0x000fe2000278e170 */
[----:B0-----:R-:W-:-:S06]  /*1020*/  DSETP.NEU.AND P3, PT, R44, R82, PT ;  /* 0x000000522c00722a */ /* 0x001fcc0003f6d000 */
[----:B------:R-:W-:Y:S02]  /*1030*/  @!P1 FSEL R48, R48, RZ, !P3 ;  /* 0x000000ff30309208 */ /* 0x000fe40005800000 */
[----:B------:R-:W-:-:S03]  /*1040*/  @!P1 FSEL R60, R60, -QNAN , !P3 ;  /* 0xfff800003c3c9808 */ /* 0x000fc60005800000 */
[----:B------:R-:W-:Y:S02]  /*1050*/  IMAD.MOV.U32 R42, RZ, RZ, R48 ;  /* 0x000000ffff2a7224 */ /* 0x000fe400078e0030 */
[----:B------:R-:W-:-:S07]  /*1060*/  IMAD.MOV.U32 R43, RZ, RZ, R60 ;  /* 0x000000ffff2b7224 */ /* 0x000fce00078e003c */
.L_x_2:
[----:B------:R-:W-:Y:S01]  /*1070*/  DADD R44, R28, R82 ;  /* 0x000000001c2c7229 */ /* 0x000fe20000000052 */
[----:B------:R-:W-:Y:S01]  /*1080*/  PRMT R90, R39, 0x9910, RZ ;  /* 0x00009910275a7816 */ /* 0x000fe200000000ff */
[----:B------:R-:W-:Y:S01]  /*1090*/  UMOV UR4, 0x92492492 ;  /* 0x9249249200047882 */ /* 0x000fe20000000000 */
[----:B------:R-:W-:Y:S01]  /*10a0*/  UMOV UR5, 0x3f924924 ;  /* 0x3f92492400057882 */ /* 0x000fe20000000000 */
[----:B------:R-:W-:Y:S01]  /*10b0*/  BSSY B0, `(.L_x_3) ;  /* 0x0000029000007945 */ /* 0x000fe20003800000 */
[----:B------:R-:W-:Y:S01]  /*10c0*/  DMUL R84, R84, UR4 ;  /* 0x0000000454547c28 */ /* 0x000fe20008000000 */
[----:B------:R-:W-:Y:S01]  /*10d0*/  IMAD.MOV.U32 R80, RZ, RZ, R42 ;  /* 0x000000ffff507224 */ /* 0x000fe200078e002a */
[----:B------:R-:W-:Y:S01]  /*10e0*/  DSETP.NAN.AND P3, PT, |R28|, |R28|, PT ;  /* 0x4000001c1c00722a */ /* 0x000fe20003f68200 */
[----:B------:R-:W-:Y:S02]  /*10f0*/  IMAD.MOV.U32 R81, RZ, RZ, R43 ;  /* 0x000000ffff517224 */ /* 0x000fe400078e002b */
[----:B------:R-:W-:Y:S01]  /*1100*/  LOP3.LUT R6, R45, 0x7ff00000, RZ, 0xc0, !PT ;  /* 0x7ff000002d067812 */ /* 0x000fe200078ec0ff */
[----:B------:R-:W-:-:S03]  /*1110*/  IMAD.SHL.U32 R90, R90, 0x2, RZ ;  /* 0x000000025a5a7824 */ /* 0x000fc600078e00ff */
[----:B------:R-:W-:-:S13]  /*1120*/  ISETP.NE.AND P5, PT, R6, 0x7ff00000, PT ;  /* 0x7ff000000600780c */ /* 0x000fda0003fa5270 */
[----:B------:R-:W-:Y:S05]  /*1130*/  @P5 BRA `(.L_x_4) ;  /* 0x0000000000805947 */ /* 0x000fea0003800000 */
[----:B------:R-:W-:Y:S02]  /*1140*/  IMAD.MOV.U32 R80, RZ, RZ, R44 ;  /* 0x000000ffff507224 */ /* 0x000fe400078e002c */
[----:B------:R-:W-:Y:S01]  /*1150*/  IMAD.MOV.U32 R81, RZ, RZ, R45 ;  /* 0x000000ffff517224 */ /* 0x000fe200078e002d */
[----:B------:R-:W-:Y:S06]  /*1160*/  @P3 BRA `(.L_x_4) ;  /* 0x0000000000743947 */ /* 0x000fec0003800000 */
[----:B------:R-:W-:Y:S01]  /*1170*/  DSETP.NAN.AND P5, PT, |R82|, |R82|, PT ;  /* 0x400000525200722a */ /* 0x000fe20003fa8200 */
[----:B------:R-:W-:Y:S02]  /*1180*/  IMAD.MOV.U32 R80, RZ, RZ, R44 ;  /* 0x000000ffff507224 */ /* 0x000fe400078e002c */
[----:B------:R-:W-:-:S11]  /*1190*/  IMAD.MOV.U32 R81, RZ, RZ, R45 ;  /* 0x000000ffff517224 */ /* 0x000fd600078e002d */
[----:B------:R-:W-:Y:S05]  /*11a0*/  @P5 BRA `(.L_x_4) ;  /* 0x0000000000645947 */ /* 0x000fea0003800000 */
[----:B------:R-:W-:Y:S02]  /*11b0*/  LOP3.LUT R39, R83, 0x7fffffff, RZ, 0xc0, !PT ;  /* 0x7fffffff53277812 */ /* 0x000fe400078ec0ff */
[----:B------:R-:W-:-:S04]  /*11c0*/  ISETP.NE.AND P5, PT, R82, RZ, PT ;  /* 0x000000ff5200720c */ /* 0x000fc80003fa5270 */
[----:B------:R-:W-:-:S13]  /*11d0*/  ISETP.EQ.AND P5, PT, R39, 0x7ff00000, !P5 ;  /* 0x7ff000002700780c */ /* 0x000fda0006fa2270 */
[----:B------:R-:W-:Y:S05]  /*11e0*/  @!P5 BRA `(.L_x_5) ;  /* 0x000000000020d947 */ /* 0x000fea0003800000 */
[----:B------:R-:W-:-:S06]  /*11f0*/  DSETP.GT.AND P4, PT, |R28|, 1, PT ;  /* 0x3ff000001c00742a */ /* 0x000fcc0003f84200 */
[----:B------:R-:W-:Y:S02]  /*1200*/  SEL R80, RZ, 0x7ff00000, !P4 ;  /* 0x7ff00000ff507807 */ /* 0x000fe40006000000 */
[----:B------:R-:W-:-:S13]  /*1210*/  ISETP.GE.AND P4, PT, R83, RZ, PT ;  /* 0x000000ff5300720c */ /* 0x000fda0003f86270 */
[----:B------:R-:W-:Y:S02]  /*1220*/  @!P4 LOP3.LUT R80, R80, 0x7ff00000, RZ, 0x3c, !PT ;  /* 0x7ff000005050c812 */ /* 0x000fe400078e3cff */
[----:B------:R-:W-:-:S04]  /*1230*/  ISETP.NE.AND P4, PT, R46, -0x1, PT ;  /* 0xffffffff2e00780c */ /* 0x000fc80003f85270 */
[----:B------:R-:W-:Y:S01]  /*1240*/  SEL R81, R80, 0x3ff00000, P4 ;  /* 0x3ff0000050517807 */ /* 0x000fe20002000000 */
[----:B------:R-:W-:Y:S01]  /*1250*/  IMAD.MOV.U32 R80, RZ, RZ, RZ ;  /* 0x000000ffff507224 */ /* 0x000fe200078e00ff */
[----:B------:R-:W-:Y:S07]  /*1260*/  BRA `(.L_x_4) ;  /* 0x0000000000347947 */ /* 0x000fee0003800000 */
.L_x_5:
[----:B------:R-:W-:Y:S01]  /*1270*/  LOP3.LUT R6, R29, 0x7fffffff, RZ, 0xc0, !PT ;  /* 0x7fffffff1d067812 */ /* 0x000fe200078ec0ff */
[----:B------:R-:W-:Y:S01]  /*1280*/  IMAD.MOV.U32 R80, RZ, RZ, R42 ;  /* 0x000000ffff507224 */ /* 0x000fe200078e002a */
[----:B------:R-:W-:Y:S01]  /*1290*/  ISETP.NE.AND P5, PT, R28, RZ, PT ;  /* 0x000000ff1c00720c */ /* 0x000fe20003fa5270 */
[----:B------:R-:W-:-:S03]  /*12a0*/  IMAD.MOV.U32 R81, RZ, RZ, R43 ;  /* 0x000000ffff517224 */ /* 0x000fc600078e002b */
[----:B------:R-:W-:-:S13]  /*12b0*/  ISETP.EQ.AND P5, PT, R6, 0x7ff00000, !P5 ;  /* 0x7ff000000600780c */ /* 0x000fda0006fa2270 */
[----:B------:R-:W-:Y:S05]  /*12c0*/  @!P5 BRA `(.L_x_4) ;  /* 0x00000000001cd947 */ /* 0x000fea0003800000 */
[----:B------:R-:W-:Y:S01]  /*12d0*/  ISETP.GE.AND P5, PT, R83, RZ, PT ;  /* 0x000000ff5300720c */ /* 0x000fe20003fa6270 */
[----:B------:R-:W-:-:S03]  /*12e0*/  IMAD.MOV.U32 R80, RZ, RZ, RZ ;  /* 0x000000ffff507224 */ /* 0x000fc600078e00ff */
[----:B------:R-:W-:Y:S02]  /*12f0*/  SEL R81, RZ, 0x7ff00000, !P5 ;  /* 0x7ff00000ff517807 */ /* 0x000fe40006800000 */
[----:B------:R-:W-:-:S03]  /*1300*/  ISETP.NE.AND P5, PT, R39, 0x3fe00000, PT ;  /* 0x3fe000002700780c */ /* 0x000fc60003fa5270 */
[----:B------:R-:W-:-:S05]  /*1310*/  VIADD R6, R81, 0x80000000 ;  /* 0x8000000051067836 */ /* 0x000fca0000000000 */
[----:B------:R-:W-:-:S04]  /*1320*/  SEL R6, R6, R81, P5 ;  /* 0x0000005106067207 */ /* 0x000fc80002800000 */
[----:B------:R-:W-:-:S07]  /*1330*/  @!P1 SEL R81, R6, R81, P4 ;  /* 0x0000005106519207 */ /* 0x000fce0002000000 */
.L_x_4:
[----:B------:R-:W-:Y:S05]  /*1340*/  BSYNC B0 ;  /* 0x0000000000007941 */ /* 0x000fea0003800000 */
.L_x_3:
[----:B------:R-:W-:Y:S01]  /*1350*/  DADD R42, -RZ, |R28| ;  /* 0x00000000ff2a7229 */ /* 0x000fe2000000051c */
[----:B------:R-:W-:Y:S01]  /*1360*/  SHF.R.U32.HI R6, RZ, 0x14, R85 ;  /* 0x00000014ff067819 */ /* 0x000fe20000011655 */
[----:B------:R-:W0:Y:S01]  /*1370*/  I2F.F64 R90, R90 ;  /* 0x0000005a005a7312 */ /* 0x000e220000201c00 */
[----:B------:R-:W-:Y:S01]  /*1380*/  PRMT R10, R37, 0x8880, RZ ;  /* 0x00008880250a7816 */ /* 0x000fe200000000ff */
[----:B------:R-:W-:Y:S01]  /*1390*/  BSSY B0, `(.L_x_6) ;  /* 0x000000f000007945 */ /* 0x000fe20003800000 */
[----:B------:R-:W-:Y:S01]  /*13a0*/  SGXT.U32 R6, R6, 0xb ;  /* 0x0000000b0606781a */ /* 0x000fe20000000000 */
[----:B------:R-:W-:Y:S01]  /*13b0*/  IMAD R11, R20, -0x38, R11 ;  /* 0xffffffc8140b7824 */ /* 0x000fe200078e020b */
[----:B------:R-:W-:Y:S01]  /*13c0*/  LEA.HI R38, R38, R146, RZ, 0x19 ;  /* 0x0000009226267211 */ /* 0x000fe200078fc8ff */
[----:B------:R-:W-:Y:S01]  /*13d0*/  IMAD.MOV.U32 R50, RZ, RZ, R84 ;  /* 0x000000ffff327224 */ /* 0x000fe200078e0054 */
[----:B------:R-:W-:Y:S01]  /*13e0*/  LOP3.LUT R37, R12, 0x80, RZ, 0xc0, !PT ;  /* 0x000000800c257812 */ /* 0x000fe200078ec0ff */
[----:B------:R-:W-:Y:S01]  /*13f0*/  IMAD.MOV.U32 R48, RZ, RZ, R43 ;  /* 0x000000ffff307224 */ /* 0x000fe200078e002b */
[----:B------:R-:W-:Y:S01]  /*1400*/  SHF.R.S32.HI R10, RZ, 0x1, R10 ;  /* 0x00000001ff0a7819 */ /* 0x000fe2000001140a */
[----:B------:R-:W-:Y:S01]  /*1410*/  VIADD R43, R6, 0xfffffc0c ;  /* 0xfffffc0c062b7836 */ /* 0x000fe20000000000 */
[----:B------:R-:W-:Y:S01]  /*1420*/  MOV R6, 0x1480 ;  /* 0x0000148000067802 */ /* 0x000fe20000000f00 */
[----:B------:R-:W-:-:S02]  /*1430*/  IMAD.MOV.U32 R56, RZ, RZ, R42 ;  /* 0x000000ffff387224 */ /* 0x000fc400078e002a */
[--C-:B------:R-:W-:Y:S01]  /*1440*/  IMAD.MOV.U32 R51, RZ, RZ, R85.reuse ;  /* 0x000000ffff337224 */ /* 0x100fe200078e0055 */
[CC--:B------:R-:W-:Y:S02]  /*1450*/  SHF.L.U64.HI R39, R84.reuse, R43.reuse, R85 ;  /* 0x0000002b54277219 */ /* 0x0c0fe40000010255 */
[----:B0-----:R-:W-:-:S07]  /*1460*/  SHF.L.U32 R42, R84, R43, RZ ;  /* 0x0000002b542a7219 */ /* 0x001fce00000006ff */
[----:B------:R-:W-:Y:S05]  /*1470*/  CALL.REL.NOINC `($triton_$__internal_accurate_pow) ;  /* 0x00000080008c7944 */ /* 0x000fea0003c00000 */
[----:B------:R-:W-:Y:S05]  /*1480*/  BSYNC B0 ;  /* 0x0000000000007941 */ /* 0x000fea0003800000 */
.L_x_6:
[----:B------:R-:W-:Y:S01]  /*1490*/  IMAD.MOV.U32 R43, RZ, RZ, R60 ;  /* 0x000000ffff2b7224 */ /* 0x000fe200078e003c */
[----:B------:R-:W-:Y:S06]  /*14a0*/  @P2 BRA `(.L_x_7) ;  /* 0x0000000000202947 */ /* 0x000fec0003800000 */
[----:B------:R-:W-:Y:S01]  /*14b0*/  ISETP.NE.U32.AND P4, PT, R42, RZ, PT ;  /* 0x000000ff2a00720c */ /* 0x000fe20003f85070 */
[----:B------:R-:W-:Y:S01]  /*14c0*/  IMAD.MOV.U32 R42, RZ, RZ, RZ ;  /* 0x000000ffff2a7224 */ /* 0x000fe200078e00ff */
[----:B------:R-:W-:Y:S02]  /*14d0*/  ISETP.GE.AND P5, PT, R85, RZ, PT ;  /* 0x000000ff5500720c */ /* 0x000fe40003fa6270 */
[----:B------:R-:W-:-:S13]  /*14e0*/  ISETP.NE.AND.EX P4, PT, R39, -0x80000000, PT, P4 ;  /* 0x800000002700780c */ /* 0x000fda0003f85340 */
[----:B------:R-:W-:-:S06]  /*14f0*/  DSETP.NEU.AND P4, PT, |R84|, 0.5, !P4 ;  /* 0x3fe000005400742a */ /* 0x000fcc000678d200 */
[----:B------:R-:W-:-:S04]  /*1500*/  SEL R43, R29, RZ, P4 ;  /* 0x000000ff1d2b7207 */ /* 0x000fc80002000000 */
[----:B------:R-:W-:Y:S01]  /*1510*/  @!P5 LOP3.LUT R43, R43, 0x7ff00000, RZ, 0xfc, !PT ;  /* 0x7ff000002b2bd812 */ /* 0x000fe200078efcff */
[----:B------:R-:W-:Y:S06]  /*1520*/  BRA `(.L_x_8) ;  /* 0x0000000000287947 */ /* 0x000fec0003800000 */
.L_x_7:
        /* <DEDUP_REMOVED lines=9> */
[----:B------:R-:W-:-:S07]  /*15c0*/  IMAD.MOV.U32 R42, RZ, RZ, R48 ;  /* 0x000000ffff2a7224 */ /* 0x000fce00078e0030 */
.L_x_8:
[----:B------:R-:W-:Y:S01]  /*15d0*/  DADD R46, R28, R84 ;  /* 0x000000001c2e7229 */ /* 0x000fe20000000054 */
[----:B------:R-:W-:Y:S01]  /*15e0*/  PRMT R100, R10, 0x9910, RZ ;  /* 0x000099100a647816 */ /* 0x000fe200000000ff */
[----:B------:R-:W-:Y:S01]  /*15f0*/  UMOV UR4, 0x92492492 ;  /* 0x9249249200047882 */ /* 0x000fe20000000000 */
[----:B------:R-:W-:Y:S01]  /*1600*/  UMOV UR5, 0x3f924924 ;  /* 0x3f92492400057882 */ /* 0x000fe20000000000 */
[----:B------:R-:W-:Y:S01]  /*1610*/  BSSY B0, `(.L_x_9) ;  /* 0x0000029000007945 */ /* 0x000fe20003800000 */
[----:B------:R-:W-:Y:S01]  /*1620*/  DMUL R90, R90, UR4 ;  /* 0x000000045a5a7c28 */ /* 0x000fe20008000000 */
[----:B------:R-:W-:Y:S02]  /*1630*/  IMAD.MOV.U32 R44, RZ, RZ, R42 ;  /* 0x000000ffff2c7224 */ /* 0x000fe400078e002a */
        /* <DEDUP_REMOVED lines=16> */
[----:B------:R-:W0:Y:S01]  /*1740*/  LDC R6, c[0x0][0x234] ;  /* 0x00008d00ff067b82 */ /* 0x000e220000000800 */
[----:B------:R-:W-:-:S06]  /*1750*/  DSETP.GT.AND P4, PT, |R28|, 1, PT ;  /* 0x3ff000001c00742a */ /* 0x000fcc0003f84200 */
[----:B------:R-:W-:Y:S02]  /*1760*/  SEL R44, RZ, 0x7ff00000, !P4 ;  /* 0x7ff00000ff2c7807 */ /* 0x000fe40006000000 */
[----:B------:R-:W-:-:S13]  /*1770*/  ISETP.GE.AND P4, PT, R85, RZ, PT ;  /* 0x000000ff5500720c */ /* 0x000fda0003f86270 */
[----:B------:R-:W-:Y:S02]  /*1780*/  @!P4 LOP3.LUT R44, R44, 0x7ff00000, RZ, 0x3c, !PT ;  /* 0x7ff000002c2cc812 */ /* 0x000fe400078e3cff */
[----:B0-----:R-:W-:-:S04]  /*1790*/  ISETP.NE.AND P4, PT, R6, -0x1, PT ;  /* 0xffffffff0600780c */ /* 0x001fc80003f85270 */
[----:B------:R-:W-:Y:S01]  /*17a0*/  SEL R45, R44, 0x3ff00000, P4 ;  /* 0x3ff000002c2d7807 */ /* 0x000fe20002000000 */
[----:B------:R-:W-:Y:S01]  /*17b0*/  IMAD.MOV.U32 R44, RZ, RZ, RZ ;  /* 0x000000ffff2c7224 */ /* 0x000fe200078e00ff */
[----:B------:R-:W-:Y:S07]  /*17c0*/  BRA `(.L_x_10) ;  /* 0x0000000000347947 */ /* 0x000fee0003800000 */
.L_x_11:
        /* <DEDUP_REMOVED lines=13> */
.L_x_10:
[----:B------:R-:W-:Y:S05]  /*18a0*/  BSYNC B0 ;  /* 0x0000000000007941 */ /* 0x000fea0003800000 */
.L_x_9:
[----:B------:R-:W-:Y:S01]  /*18b0*/  SHF.R.U32.HI R6, RZ, 0x14, R91 ;  /* 0x00000014ff067819 */ /* 0x000fe2000001165b */
[----:B------:R-:W0:Y:S01]  /*18c0*/  I2F.F64 R100, R100 ;  /* 0x0000006400647312 */ /* 0x000e220000201c00 */
[----:B------:R-:W-:Y:S01]  /*18d0*/  DADD R42, -RZ, |R28| ;  /* 0x00000000ff2a7229 */ /* 0x000fe2000000051c */
[----:B------:R-:W-:Y:S01]  /*18e0*/  IMAD R10, R17, -0x38, R41 ;  /* 0xffffffc8110a7824 */ /* 0x000fe200078e0229 */
[----:B------:R-:W-:Y:S01]  /*18f0*/  SGXT.U32 R6, R6, 0xb ;  /* 0x0000000b0606781a */ /* 0x000fe20000000000 */
[----:B------:R-:W-:Y:S01]  /*1900*/  BSSY B0, `(.L_x_12) ;  /* 0x000000e000007945 */ /* 0x000fe20003800000 */
[----:B------:R-:W-:Y:S01]  /*1910*/  PRMT R39, R38, 0x8880, RZ ;  /* 0x0000888026277816 */ /* 0x000fe200000000ff */
[----:B------:R-:W-:Y:S01]  /*1920*/  IMAD.MOV.U32 R50, RZ, RZ, R90 ;  /* 0x000000ffff327224 */ /* 0x000fe200078e005a */
[----:B------:R-:W-:Y:S01]  /*1930*/  LEA.HI R37, R37, R12, RZ, 0x19 ;  /* 0x0000000c25257211 */ /* 0x000fe200078fc8ff */
[----:B------:R-:W-:Y:S01]  /*1940*/  VIADD R41, R6, 0xfffffc0c ;  /* 0xfffffc0c06297836 */ /* 0x000fe20000000000 */
[----:B------:R-:W-:Y:S01]  /*1950*/  LOP3.LUT R38, R11, 0x80, RZ, 0xc0, !PT ;  /* 0x000000800b267812 */ /* 0x000fe200078ec0ff */
[----:B------:R-:W-:Y:S01]  /*1960*/  IMAD.MOV.U32 R51, RZ, RZ, R91 ;  /* 0x000000ffff337224 */ /* 0x000fe200078e005b */
[----:B------:R-:W-:Y:S01]  /*1970*/  SHF.R.S32.HI R39, RZ, 0x1, R39 ;  /* 0x00000001ff277819 */ /* 0x000fe20000011427 */
[----:B------:R-:W-:Y:S01]  /*1980*/  IMAD.MOV.U32 R56, RZ, RZ, R42 ;  /* 0x000000ffff387224 */ /* 0x000fe200078e002a */
[CC--:B------:R-:W-:Y:S01]  /*1990*/  SHF.L.U64.HI R40, R90.reuse, R41.reuse, R91 ;  /* 0x000000295a287219 */ /* 0x0c0fe2000001025b */
[----:B------:R-:W-:Y:S01]  /*19a0*/  IMAD.MOV.U32 R48, RZ, RZ, R43 ;  /* 0x000000ffff307224 */ /* 0x000fe200078e002b */
[----:B------:R-:W-:-:S02]  /*19b0*/  SHF.L.U32 R41, R90, R41, RZ ;  /* 0x000000295a297219 */ /* 0x000fc400000006ff */
[----:B0-----:R-:W-:-:S07]  /*19c0*/  MOV R6, 0x19e0 ;  /* 0x000019e000067802 */ /* 0x001fce0000000f00 */
[----:B------:R-:W-:Y:S05]  /*19d0*/  CALL.REL.NOINC `($triton_$__internal_accurate_pow) ;  /* 0x0000007c00347944 */ /* 0x000fea0003c00000 */
[----:B------:R-:W-:Y:S05]  /*19e0*/  BSYNC B0 ;  /* 0x0000000000007941 */ /* 0x000fea0003800000 */
.L_x_12:
[----:B------:R-:W-:Y:S05]  /*19f0*/  @P2 BRA `(.L_x_13) ;  /* 0x0000000000202947 */ /* 0x000fea0003800000 */
[----:B------:R-:W-:Y:S02]  /*1a00*/  ISETP.NE.U32.AND P4, PT, R41, RZ, PT ;  /* 0x000000ff2900720c */ /* 0x000fe40003f85070 */
[----:B------:R-:W-:Y:S02]  /*1a10*/  ISETP.GE.AND P5, PT, R91, RZ, PT ;  /* 0x000000ff5b00720c */ /* 0x000fe40003fa6270 */
[----:B------:R-:W-:Y:S01]  /*1a20*/  ISETP.NE.AND.EX P4, PT, R40, -0x80000000, PT, P4 ;  /* 0x800000002800780c */ /* 0x000fe20003f85340 */
[----:B------:R-:W-:-:S12]  /*1a30*/  IMAD.MOV.U32 R40, RZ, RZ, RZ ;  /* 0x000000ffff287224 */ /* 0x000fd800078e00ff */
[----:B------:R-:W-:-:S06]  /*1a40*/  DSETP.NEU.AND P4, PT, |R90|, 0.5, !P4 ;  /* 0x3fe000005a00742a */ /* 0x000fcc000678d200 */
[----:B------:R-:W-:-:S04]  /*1a50*/  SEL R41, R29, RZ, P4 ;  /* 0x000000ff1d297207 */ /* 0x000fc80002000000 */
[----:B------:R-:W-:Y:S01]  /*1a60*/  @!P5 LOP3.LUT R41, R41, 0x7ff00000, RZ, 0xfc, !PT ;  /* 0x7ff000002929d812 */ /* 0x000fe200078efcff */
[----:B------:R-:W-:Y:S06]  /*1a70*/  BRA `(.L_x_14) ;  /* 0x00000000002c7947 */ /* 0x000fec0003800000 */
.L_x_13:
        /* <DEDUP_REMOVED lines=11> */
.L_x_14:
        /* <DEDUP_REMOVED lines=32> */
.L_x_17:
        /* <DEDUP_REMOVED lines=13> */
.L_x_16:
[----:B------:R-:W-:Y:S05]  /*1e00*/  BSYNC B0 ;  /* 0x0000000000007941 */ /* 0x000fea0003800000 */
.L_x_15:
[----:B------:R-:W-:Y:S01]  /*1e10*/  DADD R40, -RZ, |R28| ;  /* 0x00000000ff287229 */ /* 0x000fe2000000051c */
[--C-:B------:R-:W-:Y:S01]  /*1e20*/  SHF.R.U32.HI R6, RZ, 0x14, R101.reuse ;  /* 0x00000014ff067819 */ /* 0x100fe20000011665 */
[----:B------:R-:W0:Y:S01]  /*1e30*/  I2F.F64 R108, R108 ;  /* 0x0000006c006c7312 */ /* 0x000e220000201c00 */
[----:B------:R-:W-:Y:S01]  /*1e40*/  PRMT R39, R37, 0x8880, RZ ;  /* 0x0000888025277816 */ /* 0x000fe200000000ff */
[----:B------:R-:W-:Y:S01]  /*1e50*/  BSSY B0, `(.L_x_18) ;  /* 0x000000e000007945 */ /* 0x000fe20003800000 */
[----:B------:R-:W-:Y:S01]  /*1e60*/  SGXT.U32 R6, R6, 0xb ;  /* 0x0000000b0606781a */ /* 0x000fe20000000000 */
[----:B------:R-:W-:Y:S01]  /*1e70*/  IMAD.MOV.U32 R50, RZ, RZ, R100 ;  /* 0x000000ffff327224 */ /* 0x000fe200078e0064 */
[----:B------:R-:W-:Y:S01]  /*1e80*/  LEA.HI R38, R38, R11, RZ, 0x19 ;  /* 0x0000000b26267211 */ /* 0x000fe200078fc8ff */
[----:B------:R-:W-:Y:S01]  /*1e90*/  IMAD.MOV.U32 R51, RZ, RZ, R101 ;  /* 0x000000ffff337224 */ /* 0x000fe200078e0065 */
[----:B------:R-:W-:Y:S01]  /*1ea0*/  LOP3.LUT R37, R10, 0x80, RZ, 0xc0, !PT ;  /* 0x000000800a257812 */ /* 0x000fe200078ec0ff */
[----:B------:R-:W-:Y:S01]  /*1eb0*/  IMAD.MOV.U32 R48, RZ, RZ, R41 ;  /* 0x000000ffff307224 */ /* 0x000fe200078e0029 */
[----:B------:R-:W-:Y:S01]  /*1ec0*/  SHF.R.S32.HI R39, RZ, 0x1, R39 ;  /* 0x00000001ff277819 */ /* 0x000fe20000011427 */
[----:B------:R-:W-:Y:S01]  /*1ed0*/  VIADD R41, R6, 0xfffffc0c ;  /* 0xfffffc0c06297836 */ /* 0x000fe20000000000 */
[----:B------:R-:W-:Y:S01]  /*1ee0*/  MOV R6, 0x1f30 ;  /* 0x00001f3000067802 */ /* 0x000fe20000000f00 */
[----:B------:R-:W-:-:S03]  /*1ef0*/  IMAD.MOV.U32 R56, RZ, RZ, R40 ;  /* 0x000000ffff387224 */ /* 0x000fc600078e0028 */
[CC--:B------:R-:W-:Y:S02]  /*1f00*/  SHF.L.U64.HI R40, R100.reuse, R41.reuse, R101 ;  /* 0x0000002964287219 */ /* 0x0c0fe40000010265 */
[----:B0-----:R-:W-:-:S07]  /*1f10*/  SHF.L.U32 R41, R100, R41, RZ ;  /* 0x0000002964297219 */ /* 0x001fce00000006ff */
[----:B------:R-:W-:Y:S05]  /*1f20*/  CALL.REL.NOINC `($triton_$__internal_accurate_pow) ;  /* 0x0000007400e07944 */ /* 0x000fea0003c00000 */
[----:B------:R-:W-:Y:S05]  /*1f30*/  BSYNC B0 ;  /* 0x0000000000007941 */ /* 0x000fea0003800000 */
.L_x_18:
        /* <DEDUP_REMOVED lines=9> */
.L_x_19:
        /* <DEDUP_REMOVED lines=11> */
.L_x_20:
        /* <DEDUP_REMOVED lines=32> */
.L_x_23:
        /* <DEDUP_REMOVED lines=13> */
.L_x_22:
[----:B------:R-:W-:Y:S05]  /*2350*/  BSYNC B0 ;  /* 0x0000000000007941 */ /* 0x000fea0003800000 */
.L_x_21:
        /* <DEDUP_REMOVED lines=9> */
[----:B------:R-:W-:Y:S01]  /*23f0*/  SHF.R.S32.HI R38, RZ, 0x1, R38 ;  /* 0x00000001ff267819 */ /* 0x000fe20000011426 */
[----:B------:R-:W-:-:S02]  /*2400*/  IMAD.MOV.U32 R48, RZ, RZ, R41 ;  /* 0x000000ffff307224 */ /* 0x000fc400078e0029 */
[----:B------:R-:W-:Y:S01]  /*2410*/  VIADD R41, R6, 0xfffffc0c ;  /* 0xfffffc0c06297836 */ /* 0x000fe20000000000 */
[----:B------:R-:W-:Y:S01]  /*2420*/  MOV R6, 0x2470 ;  /* 0x0000247000067802 */ /* 0x000fe20000000f00 */
[----:B------:R-:W-:-:S03]  /*2430*/  IMAD.MOV.U32 R56, RZ, RZ, R40 ;  /* 0x000000ffff387224 */ /* 0x000fc600078e0028 */
[CC--:B------:R-:W-:Y:S02]  /*2440*/  SHF.L.U64.HI R39, R108.reuse, R41.reuse, R109 ;  /* 0x000000296c277219 */ /* 0x0c0fe4000001026d */
[----:B0-----:R-:W-:-:S07]  /*2450*/  SHF.L.U32 R40, R108, R41, RZ ;  /* 0x000000296c287219 */ /* 0x001fce00000006ff */
[----:B------:R-:W-:Y:S05]  /*2460*/  CALL.REL.NOINC `($triton_$__internal_accurate_pow) ;  /* 0x0000007000907944 */ /* 0x000fea0003c00000 */
[----:B------:R-:W-:Y:S05]  /*2470*/  BSYNC B0 ;  /* 0x0000000000007941 */ /* 0x000fea0003800000 */
.L_x_24:
        /* <DEDUP_REMOVED lines=10> */
.L_x_25:
        /* <DEDUP_REMOVED lines=10> */
.L_x_26:
        /* <DEDUP_REMOVED lines=32> */
.L_x_29:
        /* <DEDUP_REMOVED lines=13> */
.L_x_28:
[----:B------:R-:W-:Y:S05]  /*2890*/  BSYNC B0 ;  /* 0x0000000000007941 */ /* 0x000fea0003800000 */
.L_x_27:
[----:B------:R-:W-:Y:S01]  /*28a0*/  DADD R38, -RZ, |R28| ;  /* 0x00000000ff267229 */ /* 0x000fe2000000051c */
[----:B------:R-:W-:Y:S01]  /*28b0*/  SHF.R.U32.HI R6, RZ, 0x14, R89 ;  /* 0x00000014ff067819 */ /* 0x000fe20000011659 */
[----:B------:R-:W0:Y:S01]  /*28c0*/  I2F.F64 R94, R94 ;  /* 0x0000005e005e7312 */ /* 0x000e220000201c00 */
[----:B------:R-:W-:Y:S01]  /*28d0*/  PRMT R37, R37, 0x8880, RZ ;  /* 0x0000888025257816 */ /* 0x000fe200000000ff */
[----:B------:R-:W-:Y:S01]  /*28e0*/  BSSY B0, `(.L_x_30) ;  /* 0x000000c000007945 */ /* 0x000fe20003800000 */
[----:B------:R-:W-:Y:S01]  /*28f0*/  SGXT.U32 R6, R6, 0xb ;  /* 0x0000000b0606781a */ /* 0x000fe20000000000 */
[----:B------:R-:W-:Y:S01]  /*2900*/  IMAD.MOV.U32 R50, RZ, RZ, R88 ;  /* 0x000000ffff327224 */ /* 0x000fe200078e0058 */
[----:B------:R-:W-:Y:S01]  /*2910*/  SHF.R.S32.HI R37, RZ, 0x1, R37 ;  /* 0x00000001ff257819 */ /* 0x000fe20000011425 */
[----:B------:R-:W-:Y:S02]  /*2920*/  IMAD.MOV.U32 R51, RZ, RZ, R89 ;  /* 0x000000ffff337224 */ /* 0x000fe400078e0059 */
        /* <DEDUP_REMOVED lines=8> */
.L_x_30:
        /* <DEDUP_REMOVED lines=9> */
.L_x_31:
        /* <DEDUP_REMOVED lines=11> */
.L_x_32:
        /* <DEDUP_REMOVED lines=32> */
.L_x_35:
        /* <DEDUP_REMOVED lines=13> */
.L_x_34:
[----:B------:R-:W-:Y:S05]  /*2dc0*/  BSYNC B0 ;  /* 0x0000000000007941 */ /* 0x000fea0003800000 */
.L_x_33:
[----:B------:R-:W-:Y:S01]  /*2dd0*/  DADD R38, -RZ, |R28| ;  /* 0x00000000ff267229 */ /* 0x000fe2000000051c */
[----:B------:R-:W-:Y:S01]  /*2de0*/  SHF.R.U32.HI R6, RZ, 0x14, R95 ;  /* 0x00000014ff067819 */ /* 0x000fe2000001165f */
[----:B------:R-:W0:Y:S01]  /*2df0*/  I2F.F64 R102, R102 ;  /* 0x0000006600667312 */ /* 0x000e220000201c00 */
[----:B------:R-:W-:Y:S01]  /*2e00*/  IMAD.U32 R37, R34, 0x10000, RZ ;  /* 0x0001000022257824 */ /* 0x000fe200078e00ff */
[----:B------:R-:W-:Y:S01]  /*2e10*/  BSSY B0, `(.L_x_36) ;  /* 0x000000e000007945 */ /* 0x000fe20003800000 */
[----:B------:R-:W-:Y:S01]  /*2e20*/  SGXT.U32 R6, R6, 0xb ;  /* 0x0000000b0606781a */ /* 0x000fe20000000000 */
[----:B------:R-:W-:Y:S02]  /*2e30*/  IMAD.U32 R34, R35, 0x10000, RZ ;  /* 0x0001000023227824 */ /* 0x000fe400078e00ff */
[----:B------:R-:W-:Y:S02]  /*2e40*/  IMAD.U32 R36, R36, 0x10000, RZ ;  /* 0x0001000024247824 */ /* 0x000fe400078e00ff */
[----:B------:R-:W-:-:S02]  /*2e50*/  IMAD.MOV.U32 R48, RZ, RZ, R39 ;  /* 0x000000ffff307224 */ /* 0x000fc400078e0027 */
[----:B------:R-:W-:Y:S01]  /*2e60*/  VIADD R39, R6, 0xfffffc0c ;  /* 0xfffffc0c06277836 */ /* 0x000fe20000000000 */
[----:B------:R-:W-:Y:S01]  /*2e70*/  MOV R6, 0x2ef0 ;  /* 0x00002ef000067802 */ /* 0x000fe20000000f00 */
[----:B------:R-:W-:Y:S02]  /*2e80*/  IMAD.MOV.U32 R56, RZ, RZ, R38 ;  /* 0x000000ffff387224 */ /* 0x000fe400078e0026 */
[----:B------:R-:W-:Y:S01]  /*2e90*/  IMAD.U32 R5, R5, 0x10000, RZ ;  /* 0x0001000005057824 */ /* 0x000fe200078e00ff */
[CCC-:B------:R-:W-:Y:S01]  /*2ea0*/  SHF.L.U64.HI R35, R94.reuse, R39.reuse, R95.reuse ;  /* 0x000000275e237219 */ /* 0x1c0fe2000001025f */
[----:B------:R-:W-:Y:S01]  /*2eb0*/  IMAD.MOV.U32 R50, RZ, RZ, R94 ;  /* 0x000000ffff327224 */ /* 0x000fe200078e005e */
[----:B------:R-:W-:Y:S01]  /*2ec0*/  SHF.L.U32 R38, R94, R39, RZ ;  /* 0x000000275e267219 */ /* 0x000fe200000006ff */
[----:B0-----:R-:W-:-:S07]  /*2ed0*/  IMAD.MOV.U32 R51, RZ, RZ, R95 ;  /* 0x000000ffff337224 */ /* 0x001fce00078e005f */
[----:B------:R-:W-:Y:S05]  /*2ee0*/  CALL.REL.NOINC `($triton_$__internal_accurate_pow) ;  /* 0x0000006400f07944 */ /* 0x000fea0003c00000 */
[----:B------:R-:W-:Y:S05]  /*2ef0*/  BSYNC B0 ;  /* 0x0000000000007941 */ /* 0x000fea0003800000 */
.L_x_36:
        /* <DEDUP_REMOVED lines=10> */
.L_x_37:
        /* <DEDUP_REMOVED lines=10> */
.L_x_38:
[----:B------:R-:W-:Y:S01]  /*3040*/  DADD R40, R28, R94 ;  /* 0x000000001c287229 */ /* 0x000fe2000000005e */
[----:B------:R-:W-:Y:S01]  /*3050*/  UMOV UR4, 0x92492492 ;  /* 0x9249249200047882 */ /* 0x000fe20000000000 */
[----:B------:R-:W-:Y:S01]  /*3060*/  DSETP.NEU.AND P6, PT, R84, RZ, PT ;  /* 0x000000ff5400722a */ /* 0x000fe20003fcd000 */
[----:B------:R-:W-:Y:S01]  /*3070*/  UMOV UR5, 0x3f924924 ;  /* 0x3f92492400057882 */ /* 0x000fe20000000000 */
[----:B------:R-:W-:Y:S01]  /*3080*/  DSETP.NEU.AND P5, PT, R82, RZ, PT ;  /* 0x000000ff5200722a */ /* 0x000fe20003fad000 */
[----:B------:R-:W-:Y:S01]  /*3090*/  BSSY B0, `(.L_x_39) ;  /* 0x0000031000007945 */ /* 0x000fe20003800000 */
[----:B------:R-:W-:Y:S01]  /*30a0*/  DMUL R102, R102, UR4 ;  /* 0x0000000466667c28 */ /* 0x000fe20008000000 */
[----:B------:R-:W-:Y:S01]  /*30b0*/  IMAD.U32 R32, R32, 0x10000, RZ ;  /* 0x0001000020207824 */ /* 0x000fe200078e00ff */
[----:B------:R-:W-:Y:S01]  /*30c0*/  P2R R46, PR, RZ, 0x40 ;  /* 0x00000040ff2e7803 */ /* 0x000fe20000000000 */
[----:B------:R-:W-:Y:S01]  /*30d0*/  DSETP.NEU.AND P6, PT, R100, RZ, PT ;  /* 0x000000ff6400722a */ /* 0x000fe20003fcd000 */
[----:B------:R-:W-:Y:S01]  /*30e0*/  LOP3.LUT R6, R41, 0x7ff00000, RZ, 0xc0, !PT ;  /* 0x7ff0000029067812 */ /* 0x000fe200078ec0ff */
[----:B------:R-:W-:Y:S01]  /*30f0*/  IMAD.U32 R33, R33, 0x10000, RZ ;  /* 0x0001000021217824 */ /* 0x000fe200078e00ff */
[----:B------:R-:W-:Y:S01]  /*3100*/  P2R R35, PR, RZ, 0x20 ;  /* 0x00000020ff237803 */ /* 0x000fe20000000000 */
[----:B------:R-:W-:Y:S01]  /*3110*/  DSETP.NEU.AND P5, PT, R90, RZ, PT ;  /* 0x000000ff5a00722a */ /* 0x000fe20003fad000 */
[----:B------:R-:W-:Y:S01]  /*3120*/  IMAD.MOV.U32 R104, RZ, RZ, R38 ;  /* 0x000000ffff687224 */ /* 0x000fe200078e0026 */
[----:B------:R-:W-:Y:S01]  /*3130*/  P2R R48, PR, RZ, 0x40 ;  /* 0x00000040ff307803 */ /* 0x000fe20000000000 */
[----:B------:R-:W-:Y:S01]  /*3140*/  IMAD.MOV.U32 R105, RZ, RZ, R39 ;  /* 0x000000ffff697224 */ /* 0x000fe200078e0027 */
[----:B------:R-:W-:-:S02]  /*3150*/  ISETP.NE.AND P6, PT, R6, 0x7ff00000, PT ;  /* 0x7ff000000600780c */ /* 0x000fc40003fc5270 */
[----:B------:R-:W-:Y:S01]  /*3160*/  P2R R47, PR, RZ, 0x20 ;  /* 0x00000020ff2f7803 */ /* 0x000fe20000000000 */
[----:B------:R-:W-:-:S10]  /*3170*/  DSETP.NEU.AND P5, PT, R108, RZ, PT ;  /* 0x000000ff6c00722a */ /* 0x000fd40003fad000 */
        /* <DEDUP_REMOVED lines=21> */
.L_x_41:
        /* <DEDUP_REMOVED lines=13> */
.L_x_40:
[----:B------:R-:W-:Y:S05]  /*33a0*/  BSYNC B0 ;  /* 0x0000000000007941 */ /* 0x000fea0003800000 */
.L_x_39:
[----:B------:R-:W-:Y:S01]  /*33b0*/  FSEL R34, R36, R34, !P0 ;  /* 0x0000002224227208 */ /* 0x000fe20004000000 */
[----:B------:R-:W-:Y:S01]  /*33c0*/  BSSY B0, `(.L_x_42) ;  /* 0x0000026000007945 */ /* 0x000fe20003800000 */
[----:B------:R-:W-:Y:S01]  /*33d0*/  P2R R38, PR, RZ, 0x2 ;  /* 0x00000002ff267803 */ /* 0x000fe20000000000 */
[----:B------:R-:W-:Y:S01]  /*33e0*/  IMAD.U32 R9, R9, 0x10000, RZ ;  /* 0x0001000009097824 */ /* 0x000fe200078e00ff */
[----:B------:R-:W-:Y:S01]  /*33f0*/  ISETP.NE.AND P0, PT, R46, RZ, PT ;  /* 0x000000ff2e00720c */ /* 0x000fe20003f05270 */
[----:B------:R-:W-:Y:S01]  /*3400*/  IMAD.U32 R27, R27, 0x10000, RZ ;  /* 0x000100001b1b7824 */ /* 0x000fe200078e00ff */
[----:B------:R-:W-:Y:S01]  /*3410*/  P2R R6, PR, RZ, 0x4 ;  /* 0x00000004ff067803 */ /* 0x000fe20000000000 */
[----:B------:R-:W0:Y:S01]  /*3420*/  LDC R46, c[0x0][0x234] ;  /* 0x00008d00ff2e7b82 */ /* 0x000e220000000800 */
[----:B------:R-:W-:Y:S01]  /*3430*/  ISETP.NE.AND P1, PT, R35, RZ, PT ;  /* 0x000000ff2300720c */ /* 0x000fe20003f25270 */
[----:B------:R-:W-:Y:S01]  /*3440*/  IMAD.MOV.U32 R50, RZ, RZ, R102 ;  /* 0x000000ffff327224 */ /* 0x000fe200078e0066 */
[----:B------:R-:W-:Y:S01]  /*3450*/  ISETP.NE.AND P2, PT, R4, RZ, PT ;  /* 0x000000ff0400720c */ /* 0x000fe20003f45270 */
[----:B------:R-:W-:Y:S01]  /*3460*/  IMAD.MOV.U32 R51, RZ, RZ, R103 ;  /* 0x000000ffff337224 */ /* 0x000fe200078e0067 */
[----:B------:R-:W-:-:S02]  /*3470*/  FSEL R35, R80, RZ, P1 ;  /* 0x000000ff50237208 */ /* 0x000fc40000800000 */
[----:B------:R-:W-:Y:S02]  /*3480*/  FSEL R36, R81, 1.875, P1 ;  /* 0x3ff0000051247808 */ /* 0x000fe40000800000 */
[----:B------:R-:W-:Y:S02]  /*3490*/  FSEL R4, R37, R5, !P2 ;  /* 0x0000000525047208 */ /* 0x000fe40005000000 */
[----:B------:R-:W-:Y:S02]  /*34a0*/  ISETP.NE.AND P1, PT, R38, RZ, PT ;  /* 0x000000ff2600720c */ /* 0x000fe40003f25270 */
[----:B------:R-:W-:Y:S02]  /*34b0*/  FSEL R37, R44, RZ, P0 ;  /* 0x000000ff2c257208 */ /* 0x000fe40000000000 */
[----:B------:R-:W-:Y:S01]  /*34c0*/  FSEL R38, R45, 1.875, P0 ;  /* 0x3ff000002d267808 */ /* 0x000fe20000000000 */
[----:B------:R-:W-:Y:S01]  /*34d0*/  DADD R44, -RZ, |R28| ;  /* 0x00000000ff2c7229 */ /* 0x000fe2000000051c */
[----:B------:R-:W-:-:S02]  /*34e0*/  ISETP.NE.AND P2, PT, R6, RZ, PT ;  /* 0x000000ff0600720c */ /* 0x000fc40003f45270 */
[----:B------:R-:W-:Y:S02]  /*34f0*/  SHF.R.U32.HI R6, RZ, 0x14, R103 ;  /* 0x00000014ff067819 */ /* 0x000fe40000011667 */
[----:B------:R-:W-:Y:S02]  /*3500*/  ISETP.NE.AND P6, PT, R47, RZ, PT ;  /* 0x000000ff2f00720c */ /* 0x000fe40003fc5270 */
[----:B------:R-:W-:Y:S02]  /*3510*/  SGXT.U32 R6, R6, 0xb ;  /* 0x0000000b0606781a */ /* 0x000fe40000000000 */
[----:B------:R-:W-:Y:S01]  /*3520*/  ISETP.NE.AND P4, PT, R48, RZ, PT ;  /* 0x000000ff3000720c */ /* 0x000fe20003f85270 */
[----:B------:R-:W-:Y:S01]  /*3530*/  IMAD.MOV.U32 R48, RZ, RZ, R45 ;  /* 0x000000ffff307224 */ /* 0x000fe200078e002d */
[----:B------:R-:W-:Y:S01]  /*3540*/  FSEL R40, R43, 1.875, P6 ;  /* 0x3ff000002b287808 */ /* 0x000fe20003000000 */
[----:B------:R-:W-:Y:S01]  /*3550*/  VIADD R45, R6, 0xfffffc0c ;  /* 0xfffffc0c062d7836 */ /* 0x000fe20000000000 */
[----:B------:R-:W-:Y:S01]  /*3560*/  FSEL R43, R98, RZ, P5 ;  /* 0x000000ff622b7208 */ /* 0x000fe20002800000 */
[----:B------:R-:W-:Y:S01]  /*3570*/  IMAD.MOV.U32 R56, RZ, RZ, R44 ;  /* 0x000000ffff387224 */ /* 0x000fe200078e002c */
[----:B------:R-:W-:Y:S01]  /*3580*/  FSEL R5, R99, 1.875, P5 ;  /* 0x3ff0000063057808 */ /* 0x000fe20002800000 */
[----:B------:R-:W-:Y:S01]  /*3590*/  DSETP.NEU.AND P5, PT, R88, RZ, PT ;  /* 0x000000ff5800722a */ /* 0x000fe20003fad000 */
[----:B------:R-:W-:-:S02]  /*35a0*/  FSEL R39, R42, RZ, P6 ;  /* 0x000000ff2a277208 */ /* 0x000fc40003000000 */
[-C--:B------:R-:W-:Y:S02]  /*35b0*/  SHF.L.U64.HI R44, R102, R45.reuse, R103 ;  /* 0x0000002d662c7219 */ /* 0x080fe40000010267 */
[----:B------:R-:W-:Y:S02]  /*35c0*/  FSEL R41, R92, RZ, P4 ;  /* 0x000000ff5c297208 */ /* 0x000fe40002000000 */
[----:B------:R-:W-:Y:S02]  /*35d0*/  FSEL R42, R93, 1.875, P4 ;  /* 0x3ff000005d2a7808 */ /* 0x000fe40002000000 */
[----:B------:R-:W-:Y:S02]  /*35e0*/  SHF.L.U32 R45, R102, R45, RZ ;  /* 0x0000002d662d7219 */ /* 0x000fe400000006ff */
[----:B0-----:R-:W-:Y:S02]  /*35f0*/  ISETP.NE.AND P0, PT, R46, 0x1, PT ;  /* 0x000000012e00780c */ /* 0x001fe40003f05270 */
[----:B------:R-:W-:-:S11]  /*3600*/  MOV R6, 0x3620 ;  /* 0x0000362000067802 */ /* 0x000fd60000000f00 */
[----:B------:R-:W-:Y:S05]  /*3610*/  CALL.REL.NOINC `($triton_$__internal_accurate_pow) ;  /* 0x0000006000247944 */ /* 0x000fea0003c00000 */
[----:B------:R-:W-:Y:S05]  /*3620*/  BSYNC B0 ;  /* 0x0000000000007941 */ /* 0x000fea0003800000 */
.L_x_42:
        /* <DEDUP_REMOVED lines=9> */
.L_x_43:
        /* <DEDUP_REMOVED lines=11> */
.L_x_44:
[----:B------:R-:W-:Y:S01]  /*3770*/  ISETP.NE.AND P4, PT, R31, RZ, PT ;  /* 0x000000ff1f00720c */ /* 0x000fe20003f85270 */
[----:B------:R-:W-:Y:S01]  /*3780*/  IMAD.U32 R55, R30, 0x10000, RZ ;  /* 0x000100001e377824 */ /* 0x000fe200078e00ff */
[----:B------:R-:W-:Y:S01]  /*3790*/  DADD R30, R28, R102 ;  /* 0x000000001c1e7229 */ /* 0x000fe20000000066 */
[----:B------:R0:W1:Y:S01]  /*37a0*/  F2F.F64.F32 R48, R34 ;  /* 0x0000002200307310 */ /* 0x0000620000201800 */
[----:B------:R-:W-:Y:S01]  /*37b0*/  FSEL R62, R96, RZ, P5 ;  /* 0x000000ff603e7208 */ /* 0x000fe20002800000 */
[----:B------:R-:W-:Y:S01]  /*37c0*/  BSSY B0, `(.L_x_45) ;  /* 0x0000036000007945 */ /* 0x000fe20003800000 */
[----:B------:R-:W-:Y:S01]  /*37d0*/  FSEL R96, R97, 1.875, P5 ;  /* 0x3ff0000061607808 */ /* 0x000fe20002800000 */
[----:B------:R-:W-:Y:S01]  /*37e0*/  IMAD.U32 R68, R7, 0x10000, RZ ;  /* 0x0001000007447824 */ /* 0x000fe200078e00ff */
[----:B------:R-:W-:Y:S01]  /*37f0*/  FSEL R46, R32, R33, !P4 ;  /* 0x00000021202e7208 */ /* 0x000fe20006000000 */
[----:B------:R-:W-:Y:S01]  /*3800*/  DSETP.NEU.AND P4, PT, R94, RZ, PT ;  /* 0x000000ff5e00722a */ /* 0x000fe20003f8d000 */
[----:B------:R-:W-:-:S02]  /*3810*/  FSEL R51, R42, 1.875, P0 ;  /* 0x3ff000002a337808 */ /* 0x000fc40000000000 */
[----:B0-----:R-:W-:Y:S02]  /*3820*/  LOP3.LUT R34, R31, 0x7ff00000, RZ, 0xc0, !PT ;  /* 0x7ff000001f227812 */ /* 0x001fe400078ec0ff */
[----:B------:R-:W-:Y:S02]  /*3830*/  FSEL R6, R43, RZ, P0 ;  /* 0x000000ff2b067208 */ /* 0x000fe40000000000 */
[----:B------:R-:W-:Y:S01]  /*3840*/  ISETP.NE.AND P5, PT, R34, 0x7ff00000, PT ;  /* 0x7ff000002200780c */ /* 0x000fe20003fa5270 */
[----:B------:R0:W1:Y:S01]  /*3850*/  F2F.F64.F32 R42, R4 ;  /* 0x00000004002a7310 */ /* 0x0000620000201800 */
[----:B------:R-:W-:Y:S01]  /*3860*/  FSEL R7, R5, 1.875, P0 ;  /* 0x3ff0000005077808 */ /* 0x000fe20000000000 */
[----:B------:R-:W-:Y:S01]  /*3870*/  IMAD.MOV.U32 R5, RZ, RZ, R45 ;  /* 0x000000ffff057224 */ /* 0x000fe200078e002d */
[----:B------:R-:W-:Y:S02]  /*3880*/  FSEL R32, R35, RZ, P0 ;  /* 0x000000ff23207208 */ /* 0x000fe40000000000 */
[----:B------:R-:W-:-:S02]  /*3890*/  FSEL R33, R36, 1.875, P0 ;  /* 0x3ff0000024217808 */ /* 0x000fc40000000000 */
[----:B------:R-:W-:Y:S01]  /*38a0*/  FSEL R56, R37, RZ, P0 ;  /* 0x000000ff25387208 */ /* 0x000fe20000000000 */
[----:B0-----:R-:W-:Y:S01]  /*38b0*/  IMAD.MOV.U32 R4, RZ, RZ, R44 ;  /* 0x000000ffff047224 */ /* 0x001fe200078e002c */
[----:B------:R-:W-:Y:S02]  /*38c0*/  FSEL R57, R38, 1.875, P0 ;  /* 0x3ff0000026397808 */ /* 0x000fe40000000000 */
[----:B------:R-:W-:Y:S02]  /*38d0*/  FSEL R64, R39, RZ, P0 ;  /* 0x000000ff27407208 */ /* 0x000fe40000000000 */
[----:B------:R-:W-:Y:S02]  /*38e0*/  FSEL R65, R40, 1.875, P0 ;  /* 0x3ff0000028417808 */ /* 0x000fe40000000000 */
[----:B------:R-:W-:Y:S01]  /*38f0*/  FSEL R50, R41, RZ, P0 ;  /* 0x000000ff29327208 */ /* 0x000fe20000000000 */
[----:B-1----:R-:W-:Y:S06]  /*3900*/  @P5 BRA `(.L_x_46) ;  /* 0x0000000000845947 */ /* 0x002fec0003800000 */
        /* <DEDUP_REMOVED lines=20> */
.L_x_47:
[----:B------:R-:W-:Y:S01]  /*3a50*/  LOP3.LUT R4, R29, 0x7fffffff, RZ, 0xc0, !PT ;  /* 0x7fffffff1d047812 */ /* 0x000fe200078ec0ff */
[----:B------:R-:W-:Y:S01]  /*3a60*/  IMAD.MOV.U32 R5, RZ, RZ, R45 ;  /* 0x000000ffff057224 */ /* 0x000fe200078e002d */
[----:B------:R-:W-:-:S04]  /*3a70*/  ISETP.NE.AND P3, PT, R28, RZ, PT ;  /* 0x000000ff1c00720c */ /* 0x000fc80003f65270 */
[----:B------:R-:W-:Y:S01]  /*3a80*/  ISETP.EQ.AND P3, PT, R4, 0x7ff00000, !P3 ;  /* 0x7ff000000400780c */ /* 0x000fe20005f62270 */
[----:B------:R-:W-:-:S12]  /*3a90*/  IMAD.MOV.U32 R4, RZ, RZ, R44 ;  /* 0x000000ffff047224 */ /* 0x000fd800078e002c */
[----:B------:R-:W-:Y:S05]  /*3aa0*/  @!P3 BRA `(.L_x_46) ;  /* 0x00000000001cb947 */ /* 0x000fea0003800000 */
[----:B------:R-:W-:-:S04]  /*3ab0*/  ISETP.GE.AND P3, PT, R103, RZ, PT ;  /* 0x000000ff6700720c */ /* 0x000fc80003f66270 */
[----:B------:R-:W-:Y:S02]  /*3ac0*/  SEL R5, RZ, 0x7ff00000, !P3 ;  /* 0x7ff00000ff057807 */ /* 0x000fe40005800000 */
[----:B------:R-:W-:-:S03]  /*3ad0*/  ISETP.NE.AND P3, PT, R30, 0x3fe00000, PT ;  /* 0x3fe000001e00780c */ /* 0x000fc60003f65270 */
[----:B------:R-:W-:-:S05]  /*3ae0*/  VIADD R4, R5, 0x80000000 ;  /* 0x8000000005047836 */ /* 0x000fca0000000000 */
[----:B------:R-:W-:-:S04]  /*3af0*/  SEL R4, R4, R5, P3 ;  /* 0x0000000504047207 */ /* 0x000fc80001800000 */
[----:B------:R-:W-:Y:S01]  /*3b00*/  @!P1 SEL R5, R4, R5, P2 ;  /* 0x0000000504059207 */ /* 0x000fe20001000000 */
[----:B------:R-:W-:-:S07]  /*3b10*/  IMAD.MOV.U32 R4, RZ, RZ, RZ ;  /* 0x000000ffff047224 */ /* 0x000fce00078e00ff */
.L_x_46:
[----:B------:R-:W-:Y:S05]  /*3b20*/  BSYNC B0 ;  /* 0x0000000000007941 */ /* 0x000fea0003800000 */
.L_x_45:
[----:B------:R-:W-:Y:S01]  /*3b30*/  ISETP.NE.AND P1, PT, R8, RZ, PT ;  /* 0x000000ff0800720c */ /* 0x000fe20003f25270 */
[----:B------:R-:W-:Y:S01]  /*3b40*/  IMAD.MOV.U32 R8, RZ, RZ, 0x1 ;  /* 0x00000001ff087424 */ /* 0x000fe200078e00ff */
[----:B------:R-:W-:Y:S01]  /*3b50*/  ULDC UR8, c[0x0][0x20] ;  /* 0x0000080000087ab9 */ /* 0x000fe20000000800 */
[----:B------:R-:W-:Y:S01]  /*3b60*/  IMAD.U32 R67, R2, 0x10000, RZ ;  /* 0x0001000002437824 */ /* 0x000fe200078e00ff */
[----:B------:R-:W-:Y:S01]  /*3b70*/  FSEL R60, R9, R27, !P1 ;  /* 0x0000001b093c7208 */ /* 0x000fe20004800000 */
[----:B------:R-:W-:Y:S01]  /*3b80*/  IMAD.U32 R82, R3, 0x10000, RZ ;  /* 0x0001000003527824 */ /* 0x000fe200078e00ff */
[----:B------:R-:W0:Y:S01]  /*3b90*/  MUFU.RCP64H R9, R33 ;  /* 0x0000002100097308 */ /* 0x000e220000001800 */
[----:B------:R-:W-:Y:S01]  /*3ba0*/  UMOV UR4, URZ ;  /* 0x0000003f00047c82 */ /* 0x000fe20008000000 */
[----:B------:R-:W-:Y:S01]  /*3bb0*/  UMOV UR5, 0x3ff00000 ;  /* 0x3ff0000000057882 */ /* 0x000fe20000000000 */
[----:B------:R-:W-:Y:S01]  /*3bc0*/  BSSY B0, `(.L_x_48) ;  /* 0x0000019000007945 */ /* 0x000fe20003800000 */
[----:B------:R-:W-:Y:S01]  /*3bd0*/  DSETP.NEU.AND P1, PT, R102, RZ, PT ;  /* 0x000000ff6600722a */ /* 0x000fe20003f2d000 */
[----:B------:R-:W-:-:S02]  /*3be0*/  FSEL R58, R104, RZ, P4 ;  /* 0x000000ff683a7208 */ /* 0x000fc40002000000 */
[----:B------:R-:W-:Y:S01]  /*3bf0*/  FSEL R104, R105, 1.875, P4 ;  /* 0x3ff0000069687808 */ /* 0x000fe20002000000 */
[----:B------:R1:W1:Y:S01]  /*3c00*/  F2F.F64.F32 R2, R46 ;  /* 0x0000002e00027310 */ /* 0x0002620000201800 */
[----:B------:R-:W-:Y:S02]  /*3c10*/  FSEL R62, R62, RZ, P0 ;  /* 0x000000ff3e3e7208 */ /* 0x000fe40000000000 */
[----:B------:R-:W-:Y:S01]  /*3c20*/  FSEL R63, R96, 1.875, P0 ;  /* 0x3ff00000603f7808 */ /* 0x000fe20000000000 */
[----:B0-----:R-:W-:-:S08]  /*3c30*/  DFMA R28, -R32, R8, 1 ;  /* 0x3ff00000201c742b */ /* 0x001fd00000000108 */
[----:B------:R-:W-:-:S08]  /*3c40*/  DFMA R28, R28, R28, R28 ;  /* 0x0000001c1c1c722b */ /* 0x000fd0000000001c */
[----:B------:R-:W-:-:S08]  /*3c50*/  DFMA R28, R8, R28, R8 ;  /* 0x0000001c081c722b */ /* 0x000fd00000000008 */
[----:B------:R-:W-:-:S08]  /*3c60*/  DFMA R8, -R32, R28, 1 ;  /* 0x3ff000002008742b */ /* 0x000fd0000000011c */
[----:B------:R-:W-:-:S08]  /*3c70*/  DFMA R8, R28, R8, R28 ;  /* 0x000000081c08722b */ /* 0x000fd0000000001c */
[----:B------:R-:W-:-:S08]  /*3c80*/  DMUL R44, R8, 1 ;  /* 0x3ff00000082c7828 */ /* 0x000fd00000000000 */
[----:B------:R-:W-:-:S08]  /*3c90*/  DFMA R28, -R32, R44, 1 ;  /* 0x3ff00000201c742b */ /* 0x000fd0000000012c */
[----:B------:R-:W-:Y:S01]  /*3ca0*/  DFMA R44, R8, R28, R44 ;  /* 0x0000001c082c722b */ /* 0x000fe2000000002c */
[----:B------:R-:W-:-:S09]  /*3cb0*/  VIADD R9, R19, -UR8 ;  /* 0x8000000813097c36 */ /* 0x000fd20008000000 */
[----:B------:R-:W-:-:S05]  /*3cc0*/  FFMA R8, RZ, R33, R45 ;  /* 0x00000021ff087223 */ /* 0x000fca000000002d */
[----:B------:R-:W-:-:S13]  /*3cd0*/  FSETP.GT.AND P2, PT, |R8|, 1.469367938527859385e-39, PT ;  /* 0x001000000800780b */ /* 0x000fda0003f44200 */
[----:B-1----:R-:W-:Y:S05]  /*3ce0*/  @P2 BRA `(.L_x_49) ;  /* 0x0000000000182947 */ /* 0x002fea0003800000 */
[----:B------:R-:W-:Y:S01]  /*3cf0*/  IMAD.MOV.U32 R30, RZ, RZ, R32 ;  /* 0x000000ffff1e7224 */ /* 0x000fe200078e0020 */
[----:B------:R-:W-:Y:S01]  /*3d00*/  MOV R91, 0x3d30 ;  /* 0x00003d30005b7802 */ /* 0x000fe20000000f00 */
[----:B------:R-:W-:-:S07]  /*3d10*/  IMAD.MOV.U32 R31, RZ, RZ, R33 ;  /* 0x000000ffff1f7224 */ /* 0x000fce00078e0021 */
[----:B------:R-:W-:Y:S05]  /*3d20*/  CALL.REL.NOINC `($__internal_0_$__cuda_sm20_div_rn_f64_full) ;  /* 0x0000005000dc7944 */ /* 0x000fea0003c00000 */
[----:B------:R-:W-:Y:S02]  /*3d30*/  IMAD.MOV.U32 R44, RZ, RZ, R38 ;  /* 0x000000ffff2c7224 */ /* 0x000fe400078e0026 */
[----:B------:R-:W-:-:S07]  /*3d40*/  IMAD.MOV.U32 R45, RZ, RZ, R39 ;  /* 0x000000ffff2d7224 */ /* 0x000fce00078e0027 */
.L_x_49:
[----:B------:R-:W-:Y:S05]  /*3d50*/  BSYNC B0 ;  /* 0x0000000000007941 */ /* 0x000fea0003800000 */
.L_x_48:
[----:B------:R-:W0:Y:S01]  /*3d60*/  MUFU.RCP64H R29, R57 ;  /* 0x00000039001d7308 */ /* 0x000e220000001800 */
[----:B------:R-:W-:Y:S01]  /*3d70*/  IMAD.MOV.U32 R28, RZ, RZ, 0x1 ;  /* 0x00000001ff1c7424 */ /* 0x000fe200078e00ff */
[----:B------:R-:W-:Y:S05]  /*3d80*/  BSSY B0, `(.L_x_50) ;  /* 0x0000012000007945 */ /* 0x000fea0003800000 */
[----:B0-----:R-:W-:-:S08]  /*3d90*/  DFMA R30, -R56, R28, 1 ;  /* 0x3ff00000381e742b */ /* 0x001fd0000000011c */
[----:B------:R-:W-:-:S08]  /*3da0*/  DFMA R30, R30, R30, R30 ;  /* 0x0000001e1e1e722b */ /* 0x000fd0000000001e */
[----:B------:R-:W-:-:S08]  /*3db0*/  DFMA R30, R28, R30, R28 ;  /* 0x0000001e1c1e722b */ /* 0x000fd0000000001c */
[----:B------:R-:W-:-:S08]  /*3dc0*/  DFMA R28, -R56, R30, 1 ;  /* 0x3ff00000381c742b */ /* 0x000fd0000000011e */
[----:B------:R-:W-:-:S08]  /*3dd0*/  DFMA R28, R30, R28, R30 ;  /* 0x0000001c1e1c722b */ /* 0x000fd0000000001e */
[----:B------:R-:W-:-:S08]  /*3de0*/  DMUL R46, R28, 1 ;  /* 0x3ff000001c2e7828 */ /* 0x000fd00000000000 */
[----:B------:R-:W-:-:S08]  /*3df0*/  DFMA R30, -R56, R46, 1 ;  /* 0x3ff00000381e742b */ /* 0x000fd0000000012e */
[----:B------:R-:W-:-:S10]  /*3e00*/  DFMA R46, R28, R30, R46 ;  /* 0x0000001e1c2e722b */ /* 0x000fd4000000002e */
[----:B------:R-:W-:-:S05]  /*3e10*/  FFMA R8, RZ, R57, R47 ;  /* 0x00000039ff087223 */ /* 0x000fca000000002f */
[----:B------:R-:W-:-:S13]  /*3e20*/  FSETP.GT.AND P2, PT, |R8|, 1.469367938527859385e-39, PT ;  /* 0x001000000800780b */ /* 0x000fda0003f44200 */
[----:B------:R-:W-:Y:S05]  /*3e30*/  @P2 BRA `(.L_x_51) ;  /* 0x0000000000182947 */ /* 0x000fea0003800000 */
[----:B------:R-:W-:Y:S01]  /*3e40*/  IMAD.MOV.U32 R30, RZ, RZ, R56 ;  /* 0x000000ffff1e7224 */ /* 0x000fe200078e0038 */
[----:B------:R-:W-:Y:S01]  /*3e50*/  MOV R91, 0x3e80 ;  /* 0x00003e80005b7802 */ /* 0x000fe20000000f00 */
[----:B------:R-:W-:-:S07]  /*3e60*/  IMAD.MOV.U32 R31, RZ, RZ, R57 ;  /* 0x000000ffff1f7224 */ /* 0x000fce00078e0039 */
[----:B------:R-:W-:Y:S05]  /*3e70*/  CALL.REL.NOINC `($__internal_0_$__cuda_sm20_div_rn_f64_full) ;  /* 0x0000005000887944 */ /* 0x000fea0003c00000 */
[----:B------:R-:W-:Y:S02]  /*3e80*/  IMAD.MOV.U32 R46, RZ, RZ, R38 ;  /* 0x000000ffff2e7224 */ /* 0x000fe400078e0026 */
[----:B------:R-:W-:-:S07]  /*3e90*/  IMAD.MOV.U32 R47, RZ, RZ, R39 ;  /* 0x000000ffff2f7224 */ /* 0x000fce00078e0027 */
.L_x_51:
[----:B------:R-:W-:Y:S05]  /*3ea0*/  BSYNC B0 ;  /* 0x0000000000007941 */ /* 0x000fea0003800000 */
.L_x_50:
        /* <DEDUP_REMOVED lines=20> */
.L_x_53:
[----:B------:R-:W-:Y:S05]  /*3ff0*/  BSYNC B0 ;  /* 0x0000000000007941 */ /* 0x000fea0003800000 */
.L_x_52:
        /* <DEDUP_REMOVED lines=20> */
.L_x_55:
[----:B------:R-:W-:Y:S05]  /*4140*/  BSYNC B0 ;  /* 0x0000000000007941 */ /* 0x000fea0003800000 */
.L_x_54:
[----:B------:R-:W-:Y:S01]  /*4150*/  DMUL R44, R48, R44 ;  /* 0x0000002c302c7228 */ /* 0x000fe20000000000 */
[----:B------:R-:W-:Y:S01]  /*4160*/  UMOV UR8, 0x6dc9c883 ;  /* 0x6dc9c88300087882 */ /* 0x000fe20000000000 */
[----:B------:R-:W-:Y:S01]  /*4170*/  UMOV UR9, 0x3fe45f30 ;  /* 0x3fe45f3000097882 */ /* 0x000fe20000000000 */
[----:B------:R-:W-:Y:S01]  /*4180*/  BSSY B2, `(.L_x_56) ;  /* 0x0000026000027945 */ /* 0x000fe20003800000 */
[----:B------:R-:W-:-:S04]  /*4190*/  DMUL R46, R42, R46 ;  /* 0x0000002e2a2e7228 */ /* 0x000fc80000000000 */
[----:B------:R-:W-:Y:S02]  /*41a0*/  DMUL R48, R44, UR8 ;  /* 0x000000082c307c28 */ /* 0x000fe40008000000 */
[----:B------:R-:W-:Y:S02]  /*41b0*/  LOP3.LUT R8, R45, 0x7fffffff, RZ, 0xc0, !PT ;  /* 0x7fffffff2d087812 */ /* 0x000fe400078ec0ff */
[----:B------:R-:W-:Y:S02]  /*41c0*/  ISETP.NE.AND P3, PT, R44, RZ, PT ;  /* 0x000000ff2c00720c */ /* 0x000fe40003f65270 */
[C---:B------:R-:W-:Y:S02]  /*41d0*/  ISETP.EQ.AND P2, PT, R8.reuse, 0x7ff00000, PT ;  /* 0x7ff000000800780c */ /* 0x040fe40003f42270 */
[----:B------:R-:W-:-:S04]  /*41e0*/  ISETP.EQ.AND P4, PT, R8, 0x7ff00000, PT ;  /* 0x7ff000000800780c */ /* 0x000fc80003f82270 */
[----:B------:R-:W-:-:S07]  /*41f0*/  P2R R160, PR, RZ, 0x10 ;  /* 0x00000010ffa07803 */ /* 0x000fce0000000000 */
[----:B------:R-:W-:Y:S05]  /*4200*/  @!P3 BRA P2, `(.L_x_57) ;  /* 0x00000000006cb947 */ /* 0x000fea0001000000 */
[----:B------:R-:W0:Y:S01]  /*4210*/  F2I.F64 R8, R48 ;  /* 0x0000003000087311 */ /* 0x000e220000301100 */
[----:B------:R-:W-:Y:S01]  /*4220*/  UMOV UR8, 0x54442d18 ;  /* 0x54442d1800087882 */ /* 0x000fe20000000000 */
[----:B------:R-:W-:Y:S01]  /*4230*/  UMOV UR9, 0x3ff921fb ;  /* 0x3ff921fb00097882 */ /* 0x000fe20000000000 */
[----:B------:R-:W-:Y:S01]  /*4240*/  DSETP.GE.AND P2, PT, |R44|, 2.14748364800000000000e+09, PT ;  /* 0x41e000002c00742a */ /* 0x000fe20003f46200 */
[----:B------:R-:W-:Y:S04]  /*4250*/  BSSY B3, `(.L_x_58) ;  /* 0x0000014000037945 */ /* 0x000fe80003800000 */
[----:B0-----:R-:W0:Y:S01]  /*4260*/  I2F.F64 R50, R8 ;  /* 0x0000000800327312 */ /* 0x001e220000201c00 */
[----:B------:R1:W-:Y:S01]  /*4270*/  STL [R9], R8 ;  /* 0x0000000809007387 */ /* 0x0003e20000100800 */
[----:B0-----:R-:W-:Y:S01]  /*4280*/  DFMA R28, -R50, UR8, R44 ;  /* 0x00000008321c7c2b */ /* 0x001fe2000800012c */
[----:B------:R-:W-:Y:S01]  /*4290*/  UMOV UR8, 0x33145c00 ;  /* 0x33145c0000087882 */ /* 0x000fe20000000000 */
[----:B------:R-:W-:-:S06]  /*42a0*/  UMOV UR9, 0x3c91a626 ;  /* 0x3c91a62600097882 */ /* 0x000fcc0000000000 */
[----:B------:R-:W-:Y:S01]  /*42b0*/  DFMA R28, -R50, UR8, R28 ;  /* 0x00000008321c7c2b */ /* 0x000fe2000800011c */
[----:B------:R-:W-:Y:S01]  /*42c0*/  UMOV UR8, 0x252049c0 ;  /* 0x252049c000087882 */ /* 0x000fe20000000000 */
[----:B------:R-:W-:-:S06]  /*42d0*/  UMOV UR9, 0x397b839a ;  /* 0x397b839a00097882 */ /* 0x000fcc0000000000 */
[----:B------:R-:W-:Y:S01]  /*42e0*/  DFMA R50, -R50, UR8, R28 ;  /* 0x0000000832327c2b */ /* 0x000fe2000800011c */
[----:B-1----:R-:W-:Y:S10]  /*42f0*/  @!P2 BRA `(.L_x_59) ;  /* 0x000000000024a947 */ /* 0x002ff40003800000 */
[----:B------:R-:W-:Y:S01]  /*4300*/  BSSY B4, `(.L_x_60) ;  /* 0x0000005000047945 */ /* 0x000fe20003800000 */
[----:B------:R-:W-:Y:S01]  /*4310*/  IMAD.MOV.U32 R35, RZ, RZ, R44 ;  /* 0x000000ffff237224 */ /* 0x000fe200078e002c */
[----:B------:R-:W-:Y:S01]  /*4320*/  MOV R27, 0x4350 ;  /* 0x00004350001b7802 */ /* 0x000fe20000000f00 */
[----:B------:R-:W-:-:S07]  /*4330*/  IMAD.MOV.U32 R28, RZ, RZ, R45 ;  /* 0x000000ffff1c7224 */ /* 0x000fce00078e002d */
[----:B------:R-:W-:Y:S05]  /*4340*/  CALL.REL.NOINC `($triton_$__internal_trig_reduction_slowpathd) ;  /* 0x0000005c00a87944 */ /* 0x000fea0003c00000 */
[----:B------:R-:W-:Y:S05]  /*4350*/  BSYNC B4 ;  /* 0x0000000000047941 */ /* 0x000fea0003800000 */
.L_x_60:
[----:B------:R0:W5:Y:S01]  /*4360*/  LDL R8, [R9] ;  /* 0x0000000009087983 */ /* 0x0001620000100800 */
[----:B------:R-:W-:Y:S02]  /*4370*/  IMAD.MOV.U32 R50, RZ, RZ, R28 ;  /* 0x000000ffff327224 */ /* 0x000fe400078e001c */
[----:B------:R-:W-:-:S07]  /*4380*/  IMAD.MOV.U32 R51, RZ, RZ, R29 ;  /* 0x000000ffff337224 */ /* 0x000fce00078e001d */
.L_x_59:
[----:B------:R-:W-:Y:S05]  /*4390*/  BSYNC B3 ;  /* 0x0000000000037941 */ /* 0x000fea0003800000 */
.L_x_58:
[----:B-----5:R-:W-:Y:S01]  /*43a0*/  VIADD R8, R8, 0x1 ;  /* 0x0000000108087836 */ /* 0x020fe20000000000 */
[----:B------:R-:W-:Y:S06]  /*43b0*/  BRA `(.L_x_61) ;  /* 0x0000000000087947 */ /* 0x000fec0003800000 */
.L_x_57:
[----:B------:R-:W-:Y:S01]  /*43c0*/  DMUL R50, RZ, R44 ;  /* 0x0000002cff327228 */ /* 0x000fe20000000000 */
[----:B------:R-:W-:-:S10]  /*43d0*/  IMAD.MOV.U32 R8, RZ, RZ, 0x1 ;  /* 0x00000001ff087424 */ /* 0x000fd400078e00ff */
.L_x_61:
[----:B------:R-:W-:Y:S05]  /*43e0*/  BSYNC B2 ;  /* 0x0000000000027941 */ /* 0x000fea0003800000 */
.L_x_56:
[----:B------:R-:W-:Y:S01]  /*43f0*/  FSEL R69, R5, 1.875, P1 ;  /* 0x3ff0000005457808 */ /* 0x000fe20000800000 */
[----:B------:R-:W-:Y:S01]  /*4400*/  BSSY B0, `(.L_x_62) ;  /* 0x000001b000007945 */ /* 0x000fe20003800000 */
[----:B------:R-:W1:Y:S01]  /*4410*/  MUFU.RCP64H R5, R7 ;  /* 0x0000000700057308 */ /* 0x000e620000001800 */
[----:B------:R-:W-:Y:S01]  /*4420*/  FSEL R78, R4, RZ, P1 ;  /* 0x000000ff044e7208 */ /* 0x000fe20000800000 */
[----:B------:R-:W-:Y:S01]  /*4430*/  IMAD.MOV.U32 R4, RZ, RZ, 0x1 ;  /* 0x00000001ff047424 */ /* 0x000fe200078e00ff */
[----:B------:R-:W-:Y:S01]  /*4440*/  ISETP.NE.AND P2, PT, R54, RZ, PT ;  /* 0x000000ff3600720c */ /* 0x000fe20003f45270 */
[----:B------:R-:W-:Y:S02]  /*4450*/  IMAD.U32 R71, R52, 0x10000, RZ ;  /* 0x0001000034477824 */ /* 0x000fe400078e00ff */
[----:B------:R-:W-:Y:S01]  /*4460*/  IMAD.U32 R90, R53, 0x10000, RZ ;  /* 0x00010000355a7824 */ /* 0x000fe200078e00ff */
[----:B------:R-:W-:Y:S01]  /*4470*/  FSEL R68, R68, R55, !P2 ;  /* 0x0000003744447208 */ /* 0x000fe20005000000 */
[----:B-1----:R-:W-:-:S08]  /*4480*/  DFMA R28, -R6, R4, 1 ;  /* 0x3ff00000061c742b */ /* 0x002fd00000000104 */
[----:B------:R-:W-:-:S08]  /*4490*/  DFMA R28, R28, R28, R28 ;  /* 0x0000001c1c1c722b */ /* 0x000fd0000000001c */
[----:B------:R-:W-:-:S08]  /*44a0*/  DFMA R28, R4, R28, R4 ;  /* 0x0000001c041c722b */ /* 0x000fd00000000004 */
[----:B------:R-:W-:-:S08]  /*44b0*/  DFMA R4, -R6, R28, 1 ;  /* 0x3ff000000604742b */ /* 0x000fd0000000011c */
[----:B------:R-:W-:-:S08]  /*44c0*/  DFMA R4, R28, R4, R28 ;  /* 0x000000041c04722b */ /* 0x000fd0000000001c */
[----:B------:R-:W-:-:S08]  /*44d0*/  DMUL R72, R4, 1 ;  /* 0x3ff0000004487828 */ /* 0x000fd00000000000 */
[----:B------:R-:W-:-:S08]  /*44e0*/  DFMA R28, -R6, R72, 1 ;  /* 0x3ff00000061c742b */ /* 0x000fd00000000148 */
[----:B------:R-:W-:Y:S01]  /*44f0*/  DFMA R72, R4, R28, R72 ;  /* 0x0000001c0448722b */ /* 0x000fe20000000048 */
[----:B------:R-:W-:Y:S02]  /*4500*/  FSEL R4, R58, RZ, P0 ;  /* 0x000000ff3a047208 */ /* 0x000fe40000000000 */
[----:B------:R-:W-:-:S07]  /*4510*/  FSEL R5, R104, 1.875, P0 ;  /* 0x3ff0000068057808 */ /* 0x000fce0000000000 */
[----:B------:R-:W-:-:S05]  /*4520*/  FFMA R27, RZ, R7, R73 ;  /* 0x00000007ff1b7223 */ /* 0x000fca0000000049 */
[----:B------:R-:W-:-:S13]  /*4530*/  FSETP.GT.AND P1, PT, |R27|, 1.469367938527859385e-39, PT ;  /* 0x001000001b00780b */ /* 0x000fda0003f24200 */
[----:B------:R-:W-:Y:S05]  /*4540*/  @P1 BRA `(.L_x_63) ;  /* 0x0000000000181947 */ /* 0x000fea0003800000 */
[----:B------:R-:W-:Y:S01]  /*4550*/  IMAD.MOV.U32 R30, RZ, RZ, R6 ;  /* 0x000000ffff1e7224 */ /* 0x000fe200078e0006 */
[----:B------:R-:W-:Y:S01]  /*4560*/  MOV R91, 0x4590 ;  /* 0x00004590005b7802 */ /* 0x000fe20000000f00 */
[----:B------:R-:W-:-:S07]  /*4570*/  IMAD.MOV.U32 R31, RZ, RZ, R7 ;  /* 0x000000ffff1f7224 */ /* 0x000fce00078e0007 */
[----:B0-----:R-:W-:Y:S05]  /*4580*/  CALL.REL.NOINC `($__internal_0_$__cuda_sm20_div_rn_f64_full) ;  /* 0x0000004800c47944 */ /* 0x001fea0003c00000 */
[----:B------:R-:W-:Y:S02]  /*4590*/  IMAD.MOV.U32 R72, RZ, RZ, R38 ;  /* 0x000000ffff487224 */ /* 0x000fe400078e0026 */
[----:B------:R-:W-:-:S07]  /*45a0*/  IMAD.MOV.U32 R73, RZ, RZ, R39 ;  /* 0x000000ffff497224 */ /* 0x000fce00078e0027 */
.L_x_63:
[----:B------:R-:W-:Y:S05]  /*45b0*/  BSYNC B0 ;  /* 0x0000000000007941 */ /* 0x000fea0003800000 */
.L_x_62:
[----:B------:R-:W1:Y:S01]  /*45c0*/  LDC.64 R6, c[0x4][0x18] ;  /* 0x01000600ff067b82 */ /* 0x000e620000000a00 */
[----:B------:R-:W-:-:S05]  /*45d0*/  LOP3.LUT R84, R8, 0x1, RZ, 0xc0, !PT ;  /* 0x0000000108547812 */ /* 0x000fca00078ec0ff */
[----:B------:R-:W-:-:S04]  /*45e0*/  IMAD.SHL.U32 R27, R84, 0x8, RZ ;  /* 0x00000008541b7824 */ /* 0x000fc800078e00ff */
[----:B-1----:R-:W-:-:S05]  /*45f0*/  IMAD.WIDE.U32 R6, R27, 0x8, R6 ;  /* 0x000000081b067825 */ /* 0x002fca00078e0006 */
[----:B------:R1:W5:Y:S04]  /*4600*/  LDG.E.64.CONSTANT R142, desc[UR6][R6.64+0x8] ;  /* 0x00000806068e7981 */ /* 0x000368000c1e9b00 */
[----:B------:R1:W5:Y:S04]  /*4610*/  LDG.E.64.CONSTANT R120, desc[UR6][R6.64+0x10] ;  /* 0x0000100606787981 */ /* 0x000368000c1e9b00 */
[----:B------:R1:W5:Y:S04]  /*4620*/  LDG.E.64.CONSTANT R52, desc[UR6][R6.64+0x18] ;  /* 0x0000180606347981 */ /* 0x000368000c1e9b00 */
[----:B------:R1:W5:Y:S04]  /*4630*/  LDG.E.64.CONSTANT R54, desc[UR6][R6.64+0x20] ;  /* 0x0000200606367981 */ /* 0x000368000c1e9b00 */
[----:B------:R1:W5:Y:S04]  /*4640*/  LDG.E.64.CONSTANT R162, desc[UR6][R6.64+0x28] ;  /* 0x0000280606a27981 */ /* 0x000368000c1e9b00 */
[----:B------:R1:W5:Y:S01]  /*4650*/  LDG.E.64.CONSTANT R176, desc[UR6][R6.64+0x30] ;  /* 0x0000300606b07981 */ /* 0x000362000c1e9b00 */
[----:B------:R-:W-:Y:S01]  /*4660*/  LOP3.LUT R27, R47, 0x7fffffff, RZ, 0xc0, !PT ;  /* 0x7fffffff2f1b7812 */ /* 0x000fe200078ec0ff */
[----:B------:R-:W-:Y:S01]  /*4670*/  DMUL R56, R2, R56 ;  /* 0x0000003802387228 */ /* 0x000fe20000000000 */
[----:B------:R-:W-:Y:S01]  /*4680*/  ISETP.NE.AND P4, PT, R46, RZ, PT ;  /* 0x000000ff2e00720c */ /* 0x000fe20003f85270 */
[----:B------:R1:W2:Y:S01]  /*4690*/  F2F.F64.F32 R2, R60 ;  /* 0x0000003c00027310 */ /* 0x0002a20000201800 */
[C---:B------:R-:W-:Y:S01]  /*46a0*/  ISETP.EQ.AND P1, PT, R27.reuse, 0x7ff00000, PT ;  /* 0x7ff000001b00780c */ /* 0x040fe20003f22270 */
[----:B------:R-:W-:Y:S01]  /*46b0*/  UMOV UR8, 0x6dc9c883 ;  /* 0x6dc9c88300087882 */ /* 0x000fe20000000000 */
[----:B------:R-:W-:Y:S01]  /*46c0*/  UMOV UR9, 0x3fe45f30 ;  /* 0x3fe45f3000097882 */ /* 0x000fe20000000000 */
[----:B------:R-:W-:Y:S01]  /*46d0*/  ISETP.EQ.AND P2, PT, R27, 0x7ff00000, PT ;  /* 0x7ff000001b00780c */ /* 0x000fe20003f42270 */
[----:B------:R-:W-:Y:S01]  /*46e0*/  DMUL R58, R46, UR8 ;  /* 0x000000082e3a7c28 */ /* 0x000fe20008000000 */
[----:B------:R-:W-:Y:S02]  /*46f0*/  BSSY B2, `(.L_x_64) ;  /* 0x0000020000027945 */ /* 0x000fe40003800000 */
[----:B------:R-:W-:-:S06]  /*4700*/  P2R R192, PR, RZ, 0x4 ;  /* 0x00000004ffc07803 */ /* 0x000fcc0000000000 */
[----:B-1----:R-:W-:Y:S05]  /*4710*/  @!P4 BRA P1, `(.L_x_65) ;  /* 0x00000000006cc947 */ /* 0x002fea0000800000 */
[----:B------:R-:W1:Y:S01]  /*4720*/  F2I.F64 R30, R58 ;  /* 0x0000003a001e7311 */ /* 0x000e620000301100 */
[----:B------:R-:W-:Y:S01]  /*4730*/  UMOV UR8, 0x54442d18 ;  /* 0x54442d1800087882 */ /* 0x000fe20000000000 */
[----:B------:R-:W-:Y:S01]  /*4740*/  UMOV UR9, 0x3ff921fb ;  /* 0x3ff921fb00097882 */ /* 0x000fe20000000000 */
[----:B------:R-:W-:Y:S01]  /*4750*/  DSETP.GE.AND P1, PT, |R46|, 2.14748364800000000000e+09, PT ;  /* 0x41e000002e00742a */ /* 0x000fe20003f26200 */
[----:B------:R-:W-:Y:S04]  /*4760*/  BSSY B3, `(.L_x_66) ;  /* 0x0000014000037945 */ /* 0x000fe80003800000 */
[----:B-1----:R-:W1:Y:S01]  /*4770*/  I2F.F64 R60, R30 ;  /* 0x0000001e003c7312 */ /* 0x002e620000201c00 */
[----:B------:R3:W-:Y:S01]  /*4780*/  STL [R9], R30 ;  /* 0x0000001e09007387 */ /* 0x0007e20000100800 */
[----:B-1----:R-:W-:Y:S01]  /*4790*/  DFMA R6, -R60, UR8, R46 ;  /* 0x000000083c067c2b */ /* 0x002fe2000800012e */
[----:B------:R-:W-:Y:S01]  /*47a0*/  UMOV UR8, 0x33145c00 ;  /* 0x33145c0000087882 */ /* 0x000fe20000000000 */
[----:B------:R-:W-:-:S06]  /*47b0*/  UMOV UR9, 0x3c91a626 ;  /* 0x3c91a62600097882 */ /* 0x000fcc0000000000 */
[----:B------:R-:W-:Y:S01]  /*47c0*/  DFMA R6, -R60, UR8, R6 ;  /* 0x000000083c067c2b */ /* 0x000fe20008000106 */
[----:B------:R-:W-:Y:S01]  /*47d0*/  UMOV UR8, 0x252049c0 ;  /* 0x252049c000087882 */ /* 0x000fe20000000000 */
[----:B------:R-:W-:-:S06]  /*47e0*/  UMOV UR9, 0x397b839a ;  /* 0x397b839a00097882 */ /* 0x000fcc0000000000 */
[----:B------:R-:W-:Y:S01]  /*47f0*/  DFMA R60, -R60, UR8, R6 ;  /* 0x000000083c3c7c2b */ /* 0x000fe20008000106 */
[----:B---3--:R-:W-:Y:S10]  /*4800*/  @!P1 BRA `(.L_x_67) ;  /* 0x0000000000249947 */ /* 0x008ff40003800000 */
[----:B------:R-:W-:Y:S01]  /*4810*/  BSSY B4, `(.L_x_68) ;  /* 0x0000005000047945 */ /* 0x000fe20003800000 */
[----:B------:R-:W-:Y:S01]  /*4820*/  IMAD.MOV.U32 R35, RZ, RZ, R46 ;  /* 0x000000ffff237224 */ /* 0x000fe200078e002e */
[----:B------:R-:W-:Y:S01]  /*4830*/  MOV R27, 0x4860 ;  /* 0x00004860001b7802 */ /* 0x000fe20000000f00 */
[----:B------:R-:W-:-:S07]  /*4840*/  IMAD.MOV.U32 R28, RZ, RZ, R47 ;  /* 0x000000ffff1c7224 */ /* 0x000fce00078e002f */
[----:B0-2--5:R-:W-:Y:S05]  /*4850*/  CALL.REL.NOINC `($triton_$__internal_trig_reduction_slowpathd) ;  /* 0x0000005800647944 */ /* 0x025fea0003c00000 */
[----:B------:R-:W-:Y:S05]  /*4860*/  BSYNC B4 ;  /* 0x0000000000047941 */ /* 0x000fea0003800000 */
.L_x_68:
[----:B------:R0:W5:Y:S01]  /*4870*/  LDL R30, [R9] ;  /* 0x00000000091e7983 */ /* 0x0001620000100800 */
[----:B------:R-:W-:Y:S02]  /*4880*/  IMAD.MOV.U32 R60, RZ, RZ, R28 ;  /* 0x000000ffff3c7224 */ /* 0x000fe400078e001c */
[----:B------:R-:W-:-:S07]  /*4890*/  IMAD.MOV.U32 R61, RZ, RZ, R29 ;  /* 0x000000ffff3d7224 */ /* 0x000fce00078e001d */
.L_x_67:
[----:B------:R-:W-:Y:S05]  /*48a0*/  BSYNC B3 ;  /* 0x0000000000037941 */ /* 0x000fea0003800000 */
.L_x_66:
[----:B-----5:R-:W-:Y:S01]  /*48b0*/  VIADD R7, R30, 0x1 ;  /* 0x000000011e077836 */ /* 0x020fe20000000000 */
[----:B------:R-:W-:Y:S06]  /*48c0*/  BRA `(.L_x_69) ;  /* 0x0000000000087947 */ /* 0x000fec0003800000 */
.L_x_65:
[----:B------:R-:W-:Y:S01]  /*48d0*/  DMUL R60, RZ, R46 ;  /* 0x0000002eff3c7228 */ /* 0x000fe20000000000 */
[----:B------:R-:W-:-:S10]  /*48e0*/  IMAD.MOV.U32 R7, RZ, RZ, 0x1 ;  /* 0x00000001ff077424 */ /* 0x000fd400078e00ff */
.L_x_69:
[----:B------:R-:W-:Y:S05]  /*48f0*/  BSYNC B2 ;  /* 0x0000000000027941 */ /* 0x000fea0003800000 */
.L_x_64:
[----:B------:R-:W1:Y:S01]  /*4900*/  MUFU.RCP64H R29, R63 ;  /* 0x0000003f001d7308 */ /* 0x000e620000001800 */
[----:B------:R-:W-:Y:S01]  /*4910*/  IMAD.MOV.U32 R28, RZ, RZ, 0x1 ;  /* 0x00000001ff1c7424 */ /* 0x000fe200078e00ff */
[----:B------:R-:W-:Y:S01]  /*4920*/  FSEL R78, R78, RZ, P0 ;  /* 0x000000ff4e4e7208 */ /* 0x000fe20000000000 */
[----:B------:R-:W-:Y:S01]  /*4930*/  BSSY B0, `(.L_x_70) ;  /* 0x0000017000007945 */ /* 0x000fe20003800000 */
[----:B------:R-:W-:Y:S01]  /*4940*/  FSEL R79, R69, 1.875, P0 ;  /* 0x3ff00000454f7808 */ /* 0x000fe20000000000 */
[----:B------:R-:W-:Y:S01]  /*4950*/  IMAD.U32 R106, R106, 0x10000, RZ ;  /* 0x000100006a6a7824 */ /* 0x000fe200078e00ff */
[----:B------:R-:W-:Y:S01]  /*4960*/  ISETP.NE.AND P1, PT, R66, RZ, PT ;  /* 0x000000ff4200720c */ /* 0x000fe20003f25270 */
[----:B------:R-:W-:-:S03]  /*4970*/  IMAD.U32 R86, R86, 0x10000, RZ ;  /* 0x0001000056567824 */ /* 0x000fc600078e00ff */
        /* <DEDUP_REMOVED lines=15> */
[----:B0-2--5:R-:W-:Y:S05]  /*4a70*/  CALL.REL.NOINC `($__internal_0_$__cuda_sm20_div_rn_f64_full) ;  /* 0x0000004400887944 */ /* 0x025fea0003c00000 */
[----:B------:R-:W-:Y:S02]  /*4a80*/  IMAD.MOV.U32 R80, RZ, RZ, R38 ;  /* 0x000000ffff507224 */ /* 0x000fe400078e0026 */
[----:B------:R-:W-:-:S07]  /*4a90*/  IMAD.MOV.U32 R81, RZ, RZ, R39 ;  /* 0x000000ffff517224 */ /* 0x000fce00078e0027 */
.L_x_71:
[----:B------:R-:W-:Y:S05]  /*4aa0*/  BSYNC B0 ;  /* 0x0000000000007941 */ /* 0x000fea0003800000 */
.L_x_70:
        /* <DEDUP_REMOVED lines=11> */
[----:B--2---:R-:W-:Y:S01]  /*4b60*/  DMUL R64, R2, R64 ;  /* 0x0000004002407228 */ /* 0x004fe20000000000 */
[----:B------:R-:W-:Y:S01]  /*4b70*/  ISETP.NE.AND P1, PT, R56, RZ, PT ;  /* 0x000000ff3800720c */ /* 0x000fe20003f25270 */
[----:B------:R1:W2:Y:S01]  /*4b80*/  F2F.F64.F32 R2, R68 ;  /* 0x0000004400027310 */ /* 0x0002a20000201800 */
[C---:B------:R-:W-:Y:S01]  /*4b90*/  ISETP.EQ.AND P0, PT, R6.reuse, 0x7ff00000, PT ;  /* 0x7ff000000600780c */ /* 0x040fe20003f02270 */
[----:B------:R-:W-:Y:S01]  /*4ba0*/  UMOV UR8, 0x6dc9c883 ;  /* 0x6dc9c88300087882 */ /* 0x000fe20000000000 */
[----:B------:R-:W-:Y:S01]  /*4bb0*/  UMOV UR9, 0x3fe45f30 ;  /* 0x3fe45f3000097882 */ /* 0x000fe20000000000 */
[----:B------:R-:W-:Y:S01]  /*4bc0*/  ISETP.EQ.AND P2, PT, R6, 0x7ff00000, PT ;  /* 0x7ff000000600780c */ /* 0x000fe20003f42270 */
[----:B------:R-:W-:Y:S01]  /*4bd0*/  DMUL R66, R56, UR8 ;  /* 0x0000000838427c28 */ /* 0x000fe20008000000 */
[----:B------:R-:W-:Y:S01]  /*4be0*/  BSSY B2, `(.L_x_72) ;  /* 0x0000021000027945 */ /* 0x000fe20003800000 */
[----:B------:R-:W-:-:S02]  /*4bf0*/  P2R R195, PR, RZ, 0x2 ;  /* 0x00000002ffc37803 */ /* 0x000fc40000000000 */
[----:B------:R-:W-:-:S05]  /*4c00*/  P2R R194, PR, RZ, 0x4 ;  /* 0x00000004ffc27803 */ /* 0x000fca0000000000 */
        /* <DEDUP_REMOVED lines=22> */
.L_x_76:
[----:B------:R0:W5:Y:S01]  /*4d70*/  LDL R6, [R9] ;  /* 0x0000000009067983 */ /* 0x0001620000100800 */
[----:B------:R-:W-:Y:S02]  /*4d80*/  IMAD.MOV.U32 R68, RZ, RZ, R28 ;  /* 0x000000ffff447224 */ /* 0x000fe400078e001c */
[----:B------:R-:W-:-:S07]  /*4d90*/  IMAD.MOV.U32 R69, RZ, RZ, R29 ;  /* 0x000000ffff457224 */ /* 0x000fce00078e001d */
.L_x_75:
[----:B------:R-:W-:Y:S05]  /*4da0*/  BSYNC B3 ;  /* 0x0000000000037941 */ /* 0x000fea0003800000 */
.L_x_74:
[----:B-----5:R-:W-:Y:S01]  /*4db0*/  VIADD R6, R6, 0x1 ;  /* 0x0000000106067836 */ /* 0x020fe20000000000 */
[----:B------:R-:W-:Y:S06]  /*4dc0*/  BRA `(.L_x_77) ;  /* 0x0000000000087947 */ /* 0x000fec0003800000 */
.L_x_73:
[----:B------:R-:W-:Y:S01]  /*4dd0*/  DMUL R68, RZ, R56 ;  /* 0x00000038ff447228 */ /* 0x000fe20000000000 */
[----:B------:R-:W-:-:S10]  /*4de0*/  IMAD.MOV.U32 R6, RZ, RZ, 0x1 ;  /* 0x00000001ff067424 */ /* 0x000fd400078e00ff */
.L_x_77:
[----:B------:R-:W-:Y:S05]  /*4df0*/  BSYNC B2 ;  /* 0x0000000000027941 */ /* 0x000fea0003800000 */
.L_x_72:
[----:B------:R-:W1:Y:S01]  /*4e00*/  MUFU.RCP64H R29, R5 ;  /* 0x00000005001d7308 */ /* 0x000e620000001800 */
[----:B------:R-:W-:Y:S01]  /*4e10*/  IMAD.MOV.U32 R28, RZ, RZ, 0x1 ;  /* 0x00000001ff1c7424 */ /* 0x000fe200078e00ff */
[----:B------:R-:W-:Y:S01]  /*4e20*/  ISETP.NE.AND P0, PT, R70, RZ, PT ;  /* 0x000000ff4600720c */ /* 0x000fe20003f05270 */
[----:B------:R-:W-:Y:S03]  /*4e30*/  BSSY B0, `(.L_x_78) ;  /* 0x0000013000007945 */ /* 0x000fe60003800000 */
        /* <DEDUP_REMOVED lines=18> */
.L_x_79:
[----:B------:R-:W-:Y:S05]  /*4f60*/  BSYNC B0 ;  /* 0x0000000000007941 */ /* 0x000fea0003800000 */
.L_x_78:
        /* <DEDUP_REMOVED lines=10> */
[----:B--2---:R-:W-:Y:S01]  /*5010*/  DMUL R72, R2, R72 ;  /* 0x0000004802487228 */ /* 0x004fe20000000000 */
[----:B------:R-:W-:Y:S01]  /*5020*/  ISETP.NE.AND P1, PT, R64, RZ, PT ;  /* 0x000000ff4000720c */ /* 0x000fe20003f25270 */
[----:B------:R-:W1:Y:S01]  /*5030*/  F2F.F64.F32 R82, R82 ;  /* 0x0000005200527310 */ /* 0x000e620000201800 */
[----:B------:R-:W-:Y:S01]  /*5040*/  LOP3.LUT R2, R65, 0x7fffffff, RZ, 0xc0, !PT ;  /* 0x7fffffff41027812 */ /* 0x000fe200078ec0ff */
[----:B------:R-:W-:Y:S01]  /*5050*/  UMOV UR8, 0x6dc9c883 ;  /* 0x6dc9c88300087882 */ /* 0x000fe20000000000 */
[----:B------:R-:W-:Y:S01]  /*5060*/  UMOV UR9, 0x3fe45f30 ;  /* 0x3fe45f3000097882 */ /* 0x000fe20000000000 */
[----:B------:R-:W-:Y:S01]  /*5070*/  BSSY B2, `(.L_x_80) ;  /* 0x0000024000027945 */ /* 0x000fe20003800000 */
[C---:B------:R-:W-:Y:S01]  /*5080*/  ISETP.EQ.AND P0, PT, R2.reuse, 0x7ff00000, PT ;  /* 0x7ff000000200780c */ /* 0x040fe20003f02270 */
[----:B------:R-:W-:Y:S01]  /*5090*/  DMUL R74, R64, UR8 ;  /* 0x00000008404a7c28 */ /* 0x000fe20008000000 */
[----:B------:R-:W-:-:S02]  /*50a0*/  ISETP.EQ.AND P2, PT, R2, 0x7ff00000, PT ;  /* 0x7ff000000200780c */ /* 0x000fc40003f42270 */
[----:B------:R-:W-:Y:S02]  /*50b0*/  P2R R197, PR, RZ, 0x2 ;  /* 0x00000002ffc57803 */ /* 0x000fe40000000000 */
[----:B------:R-:W-:-:S07]  /*50c0*/  P2R R196, PR, RZ, 0x4 ;  /* 0x00000004ffc47803 */ /* 0x000fce0000000000 */
        /* <DEDUP_REMOVED lines=15> */
[----:B--2---:R-:W-:Y:S10]  /*51c0*/  @!P0 BRA `(.L_x_83) ;  /* 0x0000000000248947 */ /* 0x004ff40003800000 */
[----:B------:R-:W-:Y:S01]  /*51d0*/  BSSY B4, `(.L_x_84) ;  /* 0x0000005000047945 */ /* 0x000fe20003800000 */
[----:B------:R-:W-:Y:S01]  /*51e0*/  IMAD.MOV.U32 R35, RZ, RZ, R64 ;  /* 0x000000ffff237224 */ /* 0x000fe200078e0040 */
[----:B------:R-:W-:Y:S01]  /*51f0*/  MOV R27, 0x5220 ;  /* 0x00005220001b7802 */ /* 0x000fe20000000f00 */
[----:B------:R-:W-:-:S07]  /*5200*/  IMAD.MOV.U32 R28, RZ, RZ, R65 ;  /* 0x000000ffff1c7224 */ /* 0x000fce00078e0041 */
[----:B0----5:R-:W-:Y:S05]  /*5210*/  CALL.REL.NOINC `($triton_$__internal_trig_reduction_slowpathd) ;  /* 0x0000004c00f47944 */ /* 0x021fea0003c00000 */
[----:B------:R-:W-:Y:S05]  /*5220*/  BSYNC B4 ;  /* 0x0000000000047941 */ /* 0x000fea0003800000 */
.L_x_84:
[----:B------:R0:W5:Y:S01]  /*5230*/  LDL R30, [R9] ;  /* 0x00000000091e7983 */ /* 0x0001620000100800 */
[----:B------:R-:W-:Y:S02]  /*5240*/  IMAD.MOV.U32 R76, RZ, RZ, R28 ;  /* 0x000000ffff4c7224 */ /* 0x000fe400078e001c */
[----:B------:R-:W-:-:S07]  /*5250*/  IMAD.MOV.U32 R77, RZ, RZ, R29 ;  /* 0x000000ffff4d7224 */ /* 0x000fce00078e001d */
.L_x_83:
[----:B------:R-:W-:Y:S05]  /*5260*/  BSYNC B3 ;  /* 0x0000000000037941 */ /* 0x000fea0003800000 */
.L_x_82:
[----:B-----5:R-:W-:Y:S01]  /*5270*/  VIADD R5, R30, 0x1 ;  /* 0x000000011e057836 */ /* 0x020fe20000000000 */
[----:B------:R-:W-:Y:S06]  /*5280*/  BRA `(.L_x_85) ;  /* 0x0000000000087947 */ /* 0x000fec0003800000 */
.L_x_81:
[----:B------:R-:W-:Y:S01]  /*5290*/  DMUL R76, RZ, R64 ;  /* 0x00000040ff4c7228 */ /* 0x000fe20000000000 */
[----:B------:R-:W-:-:S10]  /*52a0*/  IMAD.MOV.U32 R5, RZ, RZ, 0x1 ;  /* 0x00000001ff057424 */ /* 0x000fd400078e00ff */
.L_x_85:
[----:B------:R-:W-:Y:S05]  /*52b0*/  BSYNC B2 ;  /* 0x0000000000027941 */ /* 0x000fea0003800000 */
.L_x_80:
[----:B------:R-:W1:Y:S01]  /*52c0*/  MUFU.RCP64H R3, R79 ;  /* 0x0000004f00037308 */ /* 0x000e620000001800 */
[----:B------:R-:W-:Y:S01]  /*52d0*/  IMAD.MOV.U32 R2, RZ, RZ, 0x1 ;  /* 0x00000001ff027424 */ /* 0x000fe200078e00ff */
[----:B------:R-:W-:Y:S01]  /*52e0*/  ISETP.NE.AND P0, PT, R0, RZ, PT ;  /* 0x000000ff0000720c */ /* 0x000fe20003f05270 */
[----:B------:R-:W-:Y:S01]  /*52f0*/  BSSY B0, `(.L_x_86) ;  /* 0x0000019000007945 */ /* 0x000fe20003800000 */
[----:B------:R-:W-:Y:S02]  /*5300*/  ISETP.NE.AND P2, PT, R85, RZ, PT ;  /* 0x000000ff5500720c */ /* 0x000fe40003f45270 */
[----:B------:R-:W-:Y:S02]  /*5310*/  FSEL R106, R106, R86, !P0 ;  /* 0x000000566a6a7208 */ /* 0x000fe40004000000 */
[----:B------:R-:W-:Y:S02]  /*5320*/  ISETP.NE.AND P0, PT, R84, RZ, PT ;  /* 0x000000ff5400720c */ /* 0x000fe40003f05270 */
[----:B------:R-:W-:-:S02]  /*5330*/  ISETP.NE.AND P1, PT, R4, RZ, PT ;  /* 0x000000ff0400720c */ /* 0x000fc40003f25270 */
[----:B------:R-:W-:Y:S02]  /*5340*/  P2R R191, PR, RZ, 0x1 ;  /* 0x00000001ffbf7803 */ /* 0x000fe40000000000 */
[----:B------:R-:W-:Y:S01]  /*5350*/  P2R R190, PR, RZ, 0x4 ;  /* 0x00000004ffbe7803 */ /* 0x000fe20000000000 */
[----:B-1----:R-:W-:Y:S01]  /*5360*/  DFMA R28, -R78, R2, 1 ;  /* 0x3ff000004e1c742b */ /* 0x002fe20000000102 */
[----:B------:R-:W-:-:S07]  /*5370*/  P2R R189, PR, RZ, 0x2 ;  /* 0x00000002ffbd7803 */ /* 0x000fce0000000000 */
        /* <DEDUP_REMOVED lines=13> */
[----:B0----5:R-:W-:Y:S05]  /*5450*/  CALL.REL.NOINC `($__internal_0_$__cuda_sm20_div_rn_f64_full) ;  /* 0x0000003c00107944 */ /* 0x021fea0003c00000 */
[----:B------:R-:W-:Y:S02]  /*5460*/  IMAD.MOV.U32 R2, RZ, RZ, R38 ;  /* 0x000000ffff027224 */ /* 0x000fe400078e0026 */
[----:B------:R-:W-:-:S07]  /*5470*/  IMAD.MOV.U32 R3, RZ, RZ, R39 ;  /* 0x000000ffff037224 */ /* 0x000fce00078e0027 */
.L_x_87:
[----:B------:R-:W-:Y:S05]  /*5480*/  BSYNC B0 ;  /* 0x0000000000007941 */ /* 0x000fea0003800000 */
.L_x_86:
[----:B------:R-:W1:Y:S01]  /*5490*/  LDC.64 R28, c[0x4][0x18] ;  /* 0x01000600ff1c7b82 */ /* 0x000e620000000a00 */
[----:B------:R-:W-:Y:S02]  /*54a0*/  LOP3.LUT P0, R0, R5, 0x1, RZ, 0xc0, !PT ;  /* 0x0000000105007812 */ /* 0x000fe4000780c0ff */
[----:B------:R-:W-:Y:S02]  /*54b0*/  ISETP.NE.AND P1, PT, R72, RZ, PT ;  /* 0x000000ff4800720c */ /* 0x000fe40003f25270 */
[----:B------:R-:W-:Y:S01]  /*54c0*/  P2R R188, PR, RZ, 0x1 ;  /* 0x00000001ffbc7803 */ /* 0x000fe20000000000 */
        /* <DEDUP_REMOVED lines=9> */
[----:B------:R-:W1:Y:S01]  /*5560*/  F2F.F64.F32 R90, R90 ;  /* 0x0000005a005a7310 */ /* 0x000e620000201800 */
[----:B------:R-:W-:Y:S01]  /*5570*/  UMOV UR4, 0x6dc9c883 ;  /* 0x6dc9c88300047882 */ /* 0x000fe20000000000 */
[----:B------:R-:W-:Y:S01]  /*5580*/  UMOV UR5, 0x3fe45f30 ;  /* 0x3fe45f3000057882 */ /* 0x000fe20000000000 */
[C---:B------:R-:W-:Y:S01]  /*5590*/  ISETP.EQ.AND P0, PT, R0.reuse, 0x7ff00000, PT ;  /* 0x7ff000000000780c */ /* 0x040fe20003f02270 */
[----:B------:R-:W-:Y:S01]  /*55a0*/  DMUL R80, R82, R80 ;  /* 0x0000005052507228 */ /* 0x000fe20000000000 */
[----:B------:R-:W-:Y:S01]  /*55b0*/  ISETP.EQ.AND P2, PT, R0, 0x7ff00000, PT ;  /* 0x7ff000000000780c */ /* 0x000fe20003f42270 */
[----:B------:R-:W-:Y:S01]  /*55c0*/  DMUL R82, R72, UR4 ;  /* 0x0000000448527c28 */ /* 0x000fe20008000000 */
[----:B------:R-:W-:Y:S01]  /*55d0*/  BSSY B2, `(.L_x_88) ;  /* 0x0000021000027945 */ /* 0x000fe20003800000 */
[----:B------:R-:W-:-:S02]  /*55e0*/  P2R R199, PR, RZ, 0x2 ;  /* 0x00000002ffc77803 */ /* 0x000fc40000000000 */
        /* <DEDUP_REMOVED lines=23> */
.L_x_92:
[----:B------:R0:W5:Y:S01]  /*5760*/  LDL R4, [R9] ;  /* 0x0000000009047983 */ /* 0x0001620000100800 */
[----:B------:R-:W-:Y:S02]  /*5770*/  IMAD.MOV.U32 R84, RZ, RZ, R28 ;  /* 0x000000ffff547224 */ /* 0x000fe400078e001c */
[----:B------:R-:W-:-:S07]  /*5780*/  IMAD.MOV.U32 R85, RZ, RZ, R29 ;  /* 0x000000ffff557224 */ /* 0x000fce00078e001d */
.L_x_91:
[----:B------:R-:W-:Y:S05]  /*5790*/  BSYNC B3 ;  /* 0x0000000000037941 */ /* 0x000fea0003800000 */
.L_x_90:
[----:B-----5:R-:W-:Y:S01]  /*57a0*/  VIADD R4, R4, 0x1 ;  /* 0x0000000104047836 */ /* 0x020fe20000000000 */
[----:B------:R-:W-:Y:S06]  /*57b0*/  BRA `(.L_x_93) ;  /* 0x0000000000087947 */ /* 0x000fec0003800000 */
.L_x_89:
[----:B------:R-:W-:Y:S01]  /*57c0*/  DMUL R84, RZ, R72 ;  /* 0x00000048ff547228 */ /* 0x000fe20000000000 */
[----:B------:R-:W-:-:S10]  /*57d0*/  IMAD.MOV.U32 R4, RZ, RZ, 0x1 ;  /* 0x00000001ff047424 */ /* 0x000fd400078e00ff */
.L_x_93:
[----:B------:R-:W-:Y:S05]  /*57e0*/  BSYNC B2 ;  /* 0x0000000000027941 */ /* 0x000fea0003800000 */
.L_x_88:
[----:B------:R-:W1:Y:S01]  /*57f0*/  LDC.64 R28, c[0x4][0x18] ;  /* 0x01000600ff1c7b82 */ /* 0x000e620000000a00 */
[----:B------:R-:W-:Y:S02]  /*5800*/  LOP3.LUT P0, R0, R4, 0x1, RZ, 0xc0, !PT ;  /* 0x0000000104007812 */ /* 0x000fe4000780c0ff */
[----:B------:R-:W-:Y:S02]  /*5810*/  ISETP.NE.AND P6, PT, R191, RZ, PT ;  /* 0x000000ffbf00720c */ /* 0x000fe40003fc5270 */
[----:B------:R-:W-:Y:S01]  /*5820*/  ISETP.NE.AND P5, PT, R190, RZ, PT ;  /* 0x000000ffbe00720c */ /* 0x000fe20003fa5270 */
[----:B------:R-:W-:Y:S01]  /*5830*/  IMAD.SHL.U32 R27, R0, 0x8, RZ ;  /* 0x00000008001b7824 */ /* 0x000fe200078e00ff */
[----:B------:R-:W-:Y:S02]  /*5840*/  ISETP.NE.AND P2, PT, R189, RZ, PT ;  /* 0x000000ffbd00720c */ /* 0x000fe40003f45270 */
[----:B------:R-:W-:Y:S01]  /*5850*/  ISETP.NE.AND P1, PT, R188, RZ, PT ;  /* 0x000000ffbc00720c */ /* 0x000fe20003f25270 */
[----:B-1----:R-:W-:-:S05]  /*5860*/  IMAD.WIDE.U32 R28, R27, 0x8, R28 ;  /* 0x000000081b1c7825 */ /* 0x002fca00078e001c */
[----:B------:R1:W5:Y:S01]  /*5870*/  LDG.E.64.CONSTANT R134, desc[UR6][R28.64+0x8] ;  /* 0x000008061c867981 */ /* 0x000362000c1e9b00 */
[----:B------:R-:W-:Y:S01]  /*5880*/  IMAD.MOV.U32 R110, RZ, RZ, 0x79785eba ;  /* 0x79785ebaff6e7424 */ /* 0x000fe200078e00ff */
[----:B------:R-:W-:Y:S02]  /*5890*/  P2R R204, PR, RZ, 0x1 ;  /* 0x00000001ffcc7803 */ /* 0x000fe40000000000 */
[----:B------:R1:W5:Y:S04]  /*58a0*/  LDG.E.64.CONSTANT R128, desc[UR6][R28.64+0x10] ;  /* 0x000010061c807981 */ /* 0x000368000c1e9b00 */
[----:B------:R1:W5:Y:S04]  /*58b0*/  LDG.E.64.CONSTANT R86, desc[UR6][R28.64+0x18] ;  /* 0x000018061c567981 */ /* 0x000368000c1e9b00 */
[----:B------:R1:W5:Y:S04]  /*58c0*/  LDG.E.64.CONSTANT R154, desc[UR6][R28.64+0x20] ;  /* 0x000020061c9a7981 */ /* 0x000368000c1e9b00 */
[----:B------:R1:W5:Y:S04]  /*58d0*/  LDG.E.64.CONSTANT R170, desc[UR6][R28.64+0x28] ;  /* 0x000028061caa7981 */ /* 0x000368000c1e9b00 */
[----:B------:R1:W5:Y:S01]  /*58e0*/  LDG.E.64.CONSTANT R186, desc[UR6][R28.64+0x30] ;  /* 0x000030061cba7981 */ /* 0x000362000c1e9b00 */
[----:B------:R-:W-:Y:S01]  /*58f0*/  IMAD.MOV.U32 R27, RZ, RZ, 0x3de5db65 ;  /* 0x3de5db65ff1b7424 */ /* 0x000fe200078e00ff */
[----:B------:R-:W-:Y:S01]  /*5900*/  LOP3.LUT R0, R81, 0x7fffffff, RZ, 0xc0, !PT ;  /* 0x7fffffff51007812 */ /* 0x000fe200078ec0ff */
[----:B------:R-:W1:Y:S01]  /*5910*/  F2F.F64.F32 R106, R106 ;  /* 0x0000006a006a7310 */ /* 0x000e620000201800 */
[C---:B------:R-:W-:Y:S01]  /*5920*/  FSEL R116, -R110.reuse, 4.2945490664224492434e-19, !P6 ;  /* 0x20fd81646e747808 */ /* 0x040fe20007000100 */
[----:B------:R-:W-:Y:S01]  /*5930*/  UMOV UR4, 0x6dc9c883 ;  /* 0x6dc9c88300047882 */ /* 0x000fe20000000000 */
[C---:B------:R-:W-:Y:S01]  /*5940*/  FSEL R114, -R110.reuse, 4.2945490664224492434e-19, !P5 ;  /* 0x20fd81646e727808 */ /* 0x040fe20006800100 */
[----:B------:R-:W-:Y:S01]  /*5950*/  UMOV UR5, 0x3fe45f30 ;  /* 0x3fe45f3000057882 */ /* 0x000fe20000000000 */
[C---:B------:R-:W-:Y:S01]  /*5960*/  FSEL R108, -R110.reuse, 4.2945490664224492434e-19, !P2 ;  /* 0x20fd81646e6c7808 */ /* 0x040fe20005000100 */
[----:B------:R-:W-:Y:S01]  /*5970*/  DMUL R88, R90, R88 ;  /* 0x000000585a587228 */ /* 0x000fe20000000000 */
[C---:B------:R-:W-:Y:S01]  /*5980*/  FSEL R112, -R110.reuse, 4.2945490664224492434e-19, !P1 ;  /* 0x20fd81646e707808 */ /* 0x040fe20004800100 */
[----:B------:R-:W-:Y:S01]  /*5990*/  DMUL R100, R80, UR4 ;  /* 0x0000000450647c28 */ /* 0x000fe20008000000 */
[----:B------:R-:W-:Y:S01]  /*59a0*/  FSEL R110, -R110, 4.2945490664224492434e-19, !P0 ;  /* 0x20fd81646e6e7808 */ /* 0x000fe20004000100 */
[----:B------:R-:W-:Y:S01]  /*59b0*/  BSSY B2, `(.L_x_94) ;  /* 0x000002e000027945 */ /* 0x000fe20003800000 */
[C---:B------:R-:W-:Y:S01]  /*59c0*/  FSEL R113, R27.reuse, -0.082518599927425384521, !P1 ;  /* 0xbda8ff831b717808 */ /* 0x040fe20004800000 */
[----:B------:R-:W-:Y:S01]  /*59d0*/  DMUL R90, R50, R50 ;  /* 0x00000032325a7228 */ /* 0x000fe20000000000 */
[C---:B------:R-:W-:Y:S01]  /*59e0*/  FSEL R111, R27.reuse, -0.082518599927425384521, !P0 ;  /* 0xbda8ff831b6f7808 */ /* 0x040fe20004000000 */
[----:B------:R-:W-:Y:S01]  /*59f0*/  DMUL R92, R60, R60 ;  /* 0x0000003c3c5c7228 */ /* 0x000fe20000000000 */
[----:B------:R-:W-:Y:S01]  /*5a00*/  ISETP.EQ.AND P0, PT, R0, 0x7ff00000, PT ;  /* 0x7ff000000000780c */ /* 0x000fe20003f02270 */
[----:B------:R-:W-:Y:S01]  /*5a10*/  DMUL R94, R68, R68 ;  /* 0x00000044445e7228 */ /* 0x000fe20000000000 */
[----:B------:R-:W-:Y:S01]  /*5a20*/  ISETP.NE.AND P1, PT, R80, RZ, PT ;  /* 0x000000ff5000720c */ /* 0x000fe20003f25270 */
[----:B------:R-:W-:Y:S01]  /*5a30*/  DMUL R96, R76, R76 ;  /* 0x0000004c4c607228 */ /* 0x000fe20000000000 */
[----:B------:R-:W-:Y:S01]  /*5a40*/  FSEL R109, R27, -0.082518599927425384521, !P2 ;  /* 0xbda8ff831b6d7808 */ /* 0x000fe20005000000 */
[----:B------:R-:W-:Y:S01]  /*5a50*/  DMUL R98, R84, R84 ;  /* 0x0000005454627228 */ /* 0x000fe20000000000 */
[----:B------:R-:W-:-:S02]  /*5a60*/  ISETP.EQ.AND P2, PT, R0, 0x7ff00000, PT ;  /* 0x7ff000000000780c */ /* 0x000fc40003f42270 */
[C---:B------:R-:W-:Y:S02]  /*5a70*/  FSEL R117, R27.reuse, -0.082518599927425384521, !P6 ;  /* 0xbda8ff831b757808 */ /* 0x040fe40007000000 */
[----:B------:R-:W-:Y:S02]  /*5a80*/  FSEL R115, R27, -0.082518599927425384521, !P5 ;  /* 0xbda8ff831b737808 */ /* 0x000fe40006800000 */
[----:B------:R-:W-:Y:S02]  /*5a90*/  P2R R205, PR, RZ, 0x4 ;  /* 0x00000004ffcd7803 */ /* 0x000fe40000000000 */
[----:B------:R-:W-:Y:S01]  /*5aa0*/  P2R R206, PR, RZ, 0x2 ;  /* 0x00000002ffce7803 */ /* 0x000fe20000000000 */
[----:B-1----:R-:W-:Y:S06]  /*5ab0*/  @!P1 BRA P0, `(.L_x_95) ;  /* 0x00000000006c9947 */ /* 0x002fec0000000000 */
        /* <DEDUP_REMOVED lines=21> */
.L_x_98:
[----:B------:R0:W5:Y:S01]  /*5c10*/  LDL R0, [R9] ;  /* 0x0000000009007983 */ /* 0x0001620000100800 */
[----:B------:R-:W-:Y:S02]  /*5c20*/  IMAD.MOV.U32 R102, RZ, RZ, R28 ;  /* 0x000000ffff667224 */ /* 0x000fe400078e001c */
[----:B------:R-:W-:-:S07]  /*5c30*/  IMAD.MOV.U32 R103, RZ, RZ, R29 ;  /* 0x000000ffff677224 */ /* 0x000fce00078e001d */
.L_x_97:
[----:B------:R-:W-:Y:S05]  /*5c40*/  BSYNC B3 ;  /* 0x0000000000037941 */ /* 0x000fea0003800000 */
.L_x_96:
[----:B-----5:R-:W-:Y:S01]  /*5c50*/  VIADD R0, R0, 0x1 ;  /* 0x0000000100007836 */ /* 0x020fe20000000000 */
[----:B------:R-:W-:Y:S06]  /*5c60*/  BRA `(.L_x_99) ;  /* 0x0000000000087947 */ /* 0x000fec0003800000 */
.L_x_95:
[----:B------:R-:W-:Y:S01]  /*5c70*/  DMUL R102, RZ, R80 ;  /* 0x00000050ff667228 */ /* 0x000fe20000000000 */
[----:B------:R-:W-:-:S10]  /*5c80*/  IMAD.MOV.U32 R0, RZ, RZ, 0x1 ;  /* 0x00000001ff007424 */ /* 0x000fd400078e00ff */
.L_x_99:
[----:B------:R-:W-:Y:S05]  /*5c90*/  BSYNC B2 ;  /* 0x0000000000027941 */ /* 0x000fea0003800000 */
.L_x_94:
[----:B------:R-:W1:Y:S01]  /*5ca0*/  LDC.64 R28, c[0x4][0x18] ;  /* 0x01000600ff1c7b82 */ /* 0x000e620000000a00 */
[----:B------:R-:W-:-:S05]  /*5cb0*/  LOP3.LUT P0, R27, R0, 0x1, RZ, 0xc0, !PT ;  /* 0x00000001001b7812 */ /* 0x000fca000780c0ff */
[----:B------:R-:W-:-:S04]  /*5cc0*/  IMAD.SHL.U32 R27, R27, 0x8, RZ ;  /* 0x000000081b1b7824 */ /* 0x000fc800078e00ff */
[----:B-1----:R-:W-:-:S05]  /*5cd0*/  IMAD.WIDE.U32 R28, R27, 0x8, R28 ;  /* 0x000000081b1c7825 */ /* 0x002fca00078e001c */
[----:B------:R-:W2:Y:S01]  /*5ce0*/  LDG.E.64.CONSTANT R132, desc[UR6][R28.64+0x8] ;  /* 0x000008061c847981 */ /* 0x000ea2000c1e9b00 */
[----:B------:R-:W-:Y:S01]  /*5cf0*/  DMUL R106, R106, R2 ;  /* 0x000000026a6a7228 */ /* 0x000fe20000000000 */
[----:B------:R-:W-:Y:S02]  /*5d00*/  P2R R201, PR, RZ, 0x1 ;  /* 0x00000001ffc97803 */ /* 0x000fe40000000000 */
[----:B------:R1:W1:Y:S04]  /*5d10*/  LDG.E.64.CONSTANT R130, desc[UR6][R28.64+0x10] ;  /* 0x000010061c827981 */ /* 0x000268000c1e9b00 */
[----:B------:R1:W1:Y:S04]  /*5d20*/  LDG.E.64.CONSTANT R104, desc[UR6][R28.64+0x18] ;  /* 0x000018061c687981 */ /* 0x000268000c1e9b00 */
[----:B------:R1:W1:Y:S04]  /*5d30*/  LDG.E.64.CONSTANT R156, desc[UR6][R28.64+0x20] ;  /* 0x000020061c9c7981 */ /* 0x000268000c1e9b00 */
[----:B------:R1:W1:Y:S04]  /*5d40*/  LDG.E.64.CONSTANT R172, desc[UR6][R28.64+0x28] ;  /* 0x000028061cac7981 */ /* 0x000268000c1e9b00 */
[----:B------:R1:W1:Y:S01]  /*5d50*/  LDG.E.64.CONSTANT R182, desc[UR6][R28.64+0x30] ;  /* 0x000030061cb67981 */ /* 0x000262000c1e9b00 */
[----:B------:R-:W-:Y:S01]  /*5d60*/  IMAD.MOV.U32 R2, RZ, RZ, 0x79785eba ;  /* 0x79785ebaff027424 */ /* 0x000fe200078e00ff */
[----:B-----5:R-:W-:Y:S01]  /*5d70*/  DFMA R138, R94, R108, R138 ;  /* 0x0000006c5e8a722b */ /* 0x020fe2000000008a */
[----:B------:R-:W-:Y:S01]  /*5d80*/  IMAD.MOV.U32 R3, RZ, RZ, 0x3de5db65 ;  /* 0x3de5db65ff037424 */ /* 0x000fe200078e00ff */
[----:B------:R-:W-:Y:S01]  /*5d90*/  DMUL R108, R102, R102 ;  /* 0x00000066666c7228 */ /* 0x000fe20000000000 */
[----:B------:R-:W-:Y:S01]  /*5da0*/  ISETP.NE.AND P1, PT, R88, RZ, PT ;  /* 0x000000ff5800720c */ /* 0x000fe20003f25270 */
[----:B------:R-:W-:Y:S01]  /*5db0*/  UMOV UR4, 0x6dc9c883 ;  /* 0x6dc9c88300047882 */ /* 0x000fe20000000000 */
[----:B------:R-:W-:Y:S01]  /*5dc0*/  FSEL R2, -R2, 4.2945490664224492434e-19, !P0 ;  /* 0x20fd816402027808 */ /* 0x000fe20004000100 */
[----:B------:R-:W-:Y:S01]  /*5dd0*/  UMOV UR5, 0x3fe45f30 ;  /* 0x3fe45f3000057882 */ /* 0x000fe20000000000 */
[----:B------:R-:W-:Y:S01]  /*5de0*/  FSEL R3, R3, -0.082518599927425384521, !P0 ;  /* 0xbda8ff8303037808 */ /* 0x000fe20004000000 */
[----:B------:R-:W-:Y:S01]  /*5df0*/  DFMA R134, R98, R110, R134 ;  /* 0x0000006e6286722b */ /* 0x000fe20000000086 */
[----:B------:R-:W-:Y:S01]  /*5e00*/  BSSY B2, `(.L_x_100) ;  /* 0x0000029000027945 */ /* 0x000fe20003800000 */
[----:B------:R-:W-:Y:S01]  /*5e10*/  DMUL R110, R88, UR4 ;  /* 0x00000004586e7c28 */ /* 0x000fe20008000000 */
[----:B------:R-:W-:Y:S01]  /*5e20*/  P2R R203, PR, RZ, 0x2 ;  /* 0x00000002ffcb7803 */ /* 0x000fe20000000000 */
[----:B------:R-:W-:-:S02]  /*5e30*/  DFMA R142, R90, R116, R142 ;  /* 0x000000745a8e722b */ /* 0x000fc4000000008e */
[----:B------:R-:W-:Y:S02]  /*5e40*/  DFMA R140, R92, R114, R140 ;  /* 0x000000725c8c722b */ /* 0x000fe4000000008c */
[----:B------:R-:W-:Y:S02]  /*5e50*/  DFMA R136, R96, R112, R136 ;  /* 0x000000706088722b */ /* 0x000fe40000000088 */
[----:B--2---:R-:W-:Y:S01]  /*5e60*/  DFMA R132, R108, R2, R132 ;  /* 0x000000026c84722b */ /* 0x004fe20000000084 */
[----:B------:R-:W-:-:S04]  /*5e70*/  LOP3.LUT R2, R89, 0x7fffffff, RZ, 0xc0, !PT ;  /* 0x7fffffff59027812 */ /* 0x000fc800078ec0ff */
[C---:B------:R-:W-:Y:S02]  /*5e80*/  ISETP.EQ.AND P0, PT, R2.reuse, 0x7ff00000, PT ;  /* 0x7ff000000200780c */ /* 0x040fe40003f02270 */
[----:B------:R-:W-:-:S04]  /*5e90*/  ISETP.EQ.AND P2, PT, R2, 0x7ff00000, PT ;  /* 0x7ff000000200780c */ /* 0x000fc80003f42270 */
        /* <DEDUP_REMOVED lines=21> */
[----:B0-----:R-:W-:Y:S05]  /*5ff0*/  CALL.REL.NOINC `($triton_$__internal_trig_reduction_slowpathd) ;  /* 0x00000040007c7944 */ /* 0x001fea0003c00000 */
[----:B------:R-:W-:Y:S05]  /*6000*/  BSYNC B4 ;  /* 0x0000000000047941 */ /* 0x000fea0003800000 */
.L_x_104:
[----:B------:R0:W5:Y:S01]  /*6010*/  LDL R30, [R9] ;  /* 0x00000000091e7983 */ /* 0x0001620000100800 */
[----:B------:R-:W-:Y:S02]  /*6020*/  IMAD.MOV.U32 R112, RZ, RZ, R28 ;  /* 0x000000ffff707224 */ /* 0x000fe400078e001c */
[----:B------:R-:W-:-:S07]  /*6030*/  IMAD.MOV.U32 R113, RZ, RZ, R29 ;  /* 0x000000ffff717224 */ /* 0x000fce00078e001d */
.L_x_103:
[----:B------:R-:W-:Y:S05]  /*6040*/  BSYNC B3 ;  /* 0x0000000000037941 */ /* 0x000fea0003800000 */
.L_x_102:
[----:B-----5:R-:W-:Y:S01]  /*6050*/  VIADD R2, R30, 0x1 ;  /* 0x000000011e027836 */ /* 0x020fe20000000000 */
[----:B------:R-:W-:Y:S06]  /*6060*/  BRA `(.L_x_105) ;  /* 0x0000000000087947 */ /* 0x000fec0003800000 */
.L_x_101:
[----:B------:R-:W-:Y:S01]  /*6070*/  DMUL R112, RZ, R88 ;  /* 0x00000058ff707228 */ /* 0x000fe20000000000 */
[----:B------:R-:W-:-:S10]  /*6080*/  IMAD.MOV.U32 R2, RZ, RZ, 0x1 ;  /* 0x00000001ff027424 */ /* 0x000fd400078e00ff */
.L_x_105:
[----:B------:R-:W-:Y:S05]  /*6090*/  BSYNC B2 ;  /* 0x0000000000027941 */ /* 0x000fea0003800000 */
.L_x_100:
[----:B------:R-:W1:Y:S01]  /*60a0*/  LDC.64 R34, c[0x4][0x18] ;  /* 0x01000600ff227b82 */ /* 0x000e620000000a00 */
[----:B------:R-:W-:-:S05]  /*60b0*/  LOP3.LUT P0, R3, R2, 0x1, RZ, 0xc0, !PT ;  /* 0x0000000102037812 */ /* 0x000fca000780c0ff */
[----:B------:R-:W-:-:S04]  /*60c0*/  IMAD.SHL.U32 R3, R3, 0x8, RZ ;  /* 0x0000000803037824 */ /* 0x000fc800078e00ff */
[----:B-1----:R-:W-:-:S05]  /*60d0*/  IMAD.WIDE.U32 R34, R3, 0x8, R34 ;  /* 0x0000000803227825 */ /* 0x002fca00078e0022 */
[----:B------:R-:W2:Y:S01]  /*60e0*/  LDG.E.64.CONSTANT R30, desc[UR6][R34.64+0x8] ;  /* 0x00000806221e7981 */ /* 0x000ea2000c1e9b00 */
[----:B------:R-:W-:Y:S01]  /*60f0*/  IMAD.MOV.U32 R32, RZ, RZ, 0x79785eba ;  /* 0x79785ebaff207424 */ /* 0x000fe200078e00ff */
[----:B------:R-:W-:Y:S01]  /*6100*/  DMUL R118, R112, R112 ;  /* 0x0000007070767228 */ /* 0x000fe20000000000 */
[----:B------:R-:W-:Y:S01]  /*6110*/  P2R R200, PR, RZ, 0x1 ;  /* 0x00000001ffc87803 */ /* 0x000fe20000000000 */
[----:B------:R-:W3:Y:S04]  /*6120*/  LDG.E.64.CONSTANT R28, desc[UR6][R34.64+0x10] ;  /* 0x00001006221c7981 */ /* 0x000ee8000c1e9b00 */
[----:B------:R1:W5:Y:S04]  /*6130*/  LDG.E.64.CONSTANT R114, desc[UR6][R34.64+0x18] ;  /* 0x0000180622727981 */ /* 0x000368000c1e9b00 */
[----:B------:R1:W5:Y:S04]  /*6140*/  LDG.E.64.CONSTANT R116, desc[UR6][R34.64+0x20] ;  /* 0x0000200622747981 */ /* 0x000368000c1e9b00 */
[----:B------:R1:W5:Y:S04]  /*6150*/  LDG.E.64.CONSTANT R158, desc[UR6][R34.64+0x28] ;  /* 0x00002806229e7981 */ /* 0x000368000c1e9b00 */
[----:B------:R1:W5:Y:S01]  /*6160*/  LDG.E.64.CONSTANT R174, desc[UR6][R34.64+0x30] ;  /* 0x0000300622ae7981 */ /* 0x000362000c1e9b00 */
[----:B------:R-:W-:Y:S01]  /*6170*/  IMAD.MOV.U32 R3, RZ, RZ, 0x3de5db65 ;  /* 0x3de5db65ff037424 */ /* 0x000fe200078e00ff */
[----:B------:R-:W-:Y:S01]  /*6180*/  FSEL R32, -R32, 4.2945490664224492434e-19, !P0 ;  /* 0x20fd816420207808 */ /* 0x000fe20004000100 */
[----:B------:R-:W-:Y:S01]  /*6190*/  UMOV UR4, 0x6dc9c883 ;  /* 0x6dc9c88300047882 */ /* 0x000fe20000000000 */
[----:B------:R-:W-:Y:S01]  /*61a0*/  ISETP.NE.AND P1, PT, R106, RZ, PT ;  /* 0x000000ff6a00720c */ /* 0x000fe20003f25270 */
[----:B------:R-:W-:Y:S01]  /*61b0*/  UMOV UR5, 0x3fe45f30 ;  /* 0x3fe45f3000057882 */ /* 0x000fe20000000000 */
[----:B------:R-:W-:Y:S01]  /*61c0*/  FSEL R33, R3, -0.082518599927425384521, !P0 ;  /* 0xbda8ff8303217808 */ /* 0x000fe20004000000 */
[----:B------:R-:W-:Y:S01]  /*61d0*/  DFMA R128, R98, R134, R128 ;  /* 0x000000866280722b */ /* 0x000fe20000000080 */
[----:B------:R-:W-:Y:S01]  /*61e0*/  LOP3.LUT R3, R107, 0x7fffffff, RZ, 0xc0, !PT ;  /* 0x7fffffff6b037812 */ /* 0x000fe200078ec0ff */
[----:B------:R-:W-:Y:S01]  /*61f0*/  DFMA R130, R108, R132, R130 ;  /* 0x000000846c82722b */ /* 0x000fe20000000082 */
[----:B------:R-:W-:Y:S01]  /*6200*/  BSSY B2, `(.L_x_106) ;  /* 0x000002a000027945 */ /* 0x000fe20003800000 */
[----:B------:R-:W-:Y:S01]  /*6210*/  DMUL R134, R106, UR4 ;  /* 0x000000046a867c28 */ /* 0x000fe20008000000 */
[C---:B------:R-:W-:Y:S01]  /*6220*/  ISETP.EQ.AND P0, PT, R3.reuse, 0x7ff00000, PT ;  /* 0x7ff000000300780c */ /* 0x040fe20003f02270 */
[----:B------:R-:W-:Y:S01]  /*6230*/  DFMA R120, R90, R142, R120 ;  /* 0x0000008e5a78722b */ /* 0x000fe20000000078 */
[----:B------:R-:W-:Y:S01]  /*6240*/  ISETP.EQ.AND P2, PT, R3, 0x7ff00000, PT ;  /* 0x7ff000000300780c */ /* 0x000fe20003f42270 */
[----:B------:R-:W-:Y:S01]  /*6250*/  DFMA R122, R92, R140, R122 ;  /* 0x0000008c5c7a722b */ /* 0x000fe2000000007a */
[----:B------:R-:W-:Y:S01]  /*6260*/  P2R R208, PR, RZ, 0x2 ;  /* 0x00000002ffd07803 */ /* 0x000fe20000000000 */
[----:B------:R-:W-:Y:S01]  /*6270*/  DFMA R124, R94, R138, R124 ;  /* 0x0000008a5e7c722b */ /* 0x000fe2000000007c */
[----:B------:R-:W-:Y:S01]  /*6280*/  P2R R207, PR, RZ, 0x4 ;  /* 0x00000004ffcf7803 */ /* 0x000fe20000000000 */
[----:B------:R-:W-:-:S02]  /*6290*/  DFMA R126, R96, R136, R126 ;  /* 0x00000088607e722b */ /* 0x000fc4000000007e */
[----:B--2---:R-:W-:-:S08]  /*62a0*/  DFMA R30, R118, R32, R30 ;  /* 0x00000020761e722b */ /* 0x004fd0000000001e */
[----:B---3--:R-:W-:Y:S01]  /*62b0*/  DFMA R132, R118, R30, R28 ;  /* 0x0000001e7684722b */ /* 0x008fe2000000001c */
[----:B-1----:R-:W-:Y:S10]  /*62c0*/  @!P1 BRA P0, `(.L_x_107) ;  /* 0x00000000006c9947 */ /* 0x002ff40000000000 */
        /* <DEDUP_REMOVED lines=21> */
.L_x_110:
[----:B------:R0:W5:Y:S01]  /*6420*/  LDL R30, [R9] ;  /* 0x00000000091e7983 */ /* 0x0001620000100800 */
[----:B------:R-:W-:Y:S02]  /*6430*/  IMAD.MOV.U32 R136, RZ, RZ, R28 ;  /* 0x000000ffff887224 */ /* 0x000fe400078e001c */
[----:B------:R-:W-:-:S07]  /*6440*/  IMAD.MOV.U32 R137, RZ, RZ, R29 ;  /* 0x000000ffff897224 */ /* 0x000fce00078e001d */
.L_x_109:
[----:B------:R-:W-:Y:S05]  /*6450*/  BSYNC B3 ;  /* 0x0000000000037941 */ /* 0x000fea0003800000 */
.L_x_108:
[----:B-----5:R-:W-:Y:S01]  /*6460*/  VIADD R3, R30, 0x1 ;  /* 0x000000011e037836 */ /* 0x020fe20000000000 */
[----:B------:R-:W-:Y:S06]  /*6470*/  BRA `(.L_x_111) ;  /* 0x0000000000087947 */ /* 0x000fec0003800000 */
.L_x_107:
[----:B------:R-:W-:Y:S01]  /*6480*/  DMUL R136, RZ, R106 ;  /* 0x0000006aff887228 */ /* 0x000fe20000000000 */
[----:B------:R-:W-:-:S10]  /*6490*/  IMAD.MOV.U32 R3, RZ, RZ, 0x1 ;  /* 0x00000001ff037424 */ /* 0x000fd400078e00ff */
.L_x_111:
[----:B------:R-:W-:Y:S05]  /*64a0*/  BSYNC B2 ;  /* 0x0000000000027941 */ /* 0x000fea0003800000 */
.L_x_106:
[----:B------:R-:W1:Y:S01]  /*64b0*/  LDC.64 R36, c[0x4][0x18] ;  /* 0x01000600ff247b82 */ /* 0x000e620000000a00 */
[----:B------:R-:W-:Y:S02]  /*64c0*/  LOP3.LUT P0, R27, R3, 0x1, RZ, 0xc0, !PT ;  /* 0x00000001031b7812 */ /* 0x000fe4000780c0ff */
[----:B------:R-:W-:-:S03]  /*64d0*/  ISETP.NE.AND P1, PT, R160, RZ, PT ;  /* 0x000000ffa000720c */ /* 0x000fc60003f25270 */
[----:B------:R-:W-:-:S04]  /*64e0*/  IMAD.SHL.U32 R27, R27, 0x8, RZ ;  /* 0x000000081b1b7824 */ /* 0x000fc800078e00ff */
[----:B-1----:R-:W-:-:S05]  /*64f0*/  IMAD.WIDE.U32 R36, R27, 0x8, R36 ;  /* 0x000000081b247825 */ /* 0x002fca00078e0024 */
[----:B------:R-:W2:Y:S04]  /*6500*/  LDG.E.64.CONSTANT R32, desc[UR6][R36.64+0x8] ;  /* 0x0000080624207981 */ /* 0x000ea8000c1e9b00 */
[----:B------:R-:W3:Y:S04]  /*6510*/  LDG.E.64.CONSTANT R30, desc[UR6][R36.64+0x10] ;  /* 0x00001006241e7981 */ /* 0x000ee8000c1e9b00 */
[----:B------:R-:W4:Y:S04]  /*6520*/  LDG.E.64.CONSTANT R28, desc[UR6][R36.64+0x18] ;  /* 0x00001806241c7981 */ /* 0x000f28000c1e9b00 */
[----:B------:R1:W1:Y:S04]  /*6530*/  LDG.E.64.CONSTANT R138, desc[UR6][R36.64+0x20] ;  /* 0x00002006248a7981 */ /* 0x000268000c1e9b00 */
[----:B------:R1:W1:Y:S04]  /*6540*/  LDG.E.64.CONSTANT R140, desc[UR6][R36.64+0x28] ;  /* 0x00002806248c7981 */ /* 0x000268000c1e9b00 */
[----:B------:R1:W1:Y:S01]  /*6550*/  LDG.E.64.CONSTANT R160, desc[UR6][R36.64+0x30] ;  /* 0x0000300624a07981 */ /* 0x000262000c1e9b00 */
[----:B------:R-:W-:Y:S01]  /*6560*/  IMAD.MOV.U32 R34, RZ, RZ, 0x79785eba ;  /* 0x79785ebaff227424 */ /* 0x000fe200078e00ff */
[----:B------:R-:W-:Y:S01]  /*6570*/  DMUL R142, R136, R136 ;  /* 0x00000088888e7228 */ /* 0x000fe20000000000 */
[----:B------:R-:W-:Y:S01]  /*6580*/  IMAD.MOV.U32 R27, RZ, RZ, 0x3de5db65 ;  /* 0x3de5db65ff1b7424 */ /* 0x000fe200078e00ff */
[----:B-----5:R-:W-:Y:S01]  /*6590*/  DFMA R132, R118, R132, R114 ;  /* 0x000000847684722b */ /* 0x020fe20000000072 */
[----:B------:R-:W-:Y:S01]  /*65a0*/  BSSY B2, `(.L_x_112) ;  /* 0x0000027000027945 */ /* 0x000fe20003800000 */
[----:B------:R-:W-:Y:S01]  /*65b0*/  FSEL R34, -R34, 4.2945490664224492434e-19, !P0 ;  /* 0x20fd816422227808 */ /* 0x000fe20004000100 */
[----:B------:R-:W-:Y:S01]  /*65c0*/  DFMA R52, R90, R120, R52 ;  /* 0x000000785a34722b */ /* 0x000fe20000000034 */
[----:B------:R-:W-:Y:S01]  /*65d0*/  FSEL R35, R27, -0.082518599927425384521, !P0 ;  /* 0xbda8ff831b237808 */ /* 0x000fe20004000000 */
[----:B------:R-:W-:-:S02]  /*65e0*/  DFMA R62, R92, R122, R62 ;  /* 0x0000007a5c3e722b */ /* 0x000fc4000000003e */
[----:B------:R-:W-:Y:S02]  /*65f0*/  DFMA R70, R94, R124, R70 ;  /* 0x0000007c5e46722b */ /* 0x000fe40000000046 */
[----:B------:R-:W-:Y:S02]  /*6600*/  DFMA R78, R96, R126, R78 ;  /* 0x0000007e604e722b */ /* 0x000fe4000000004e */
[----:B------:R-:W-:Y:S02]  /*6610*/  DFMA R86, R98, R128, R86 ;  /* 0x000000806256722b */ /* 0x000fe40000000056 */
[----:B------:R-:W-:Y:S02]  /*6620*/  DFMA R104, R108, R130, R104 ;  /* 0x000000826c68722b */ /* 0x000fe40000000068 */
[----:B--2---:R-:W-:-:S08]  /*6630*/  DFMA R32, R142, R34, R32 ;  /* 0x000000228e20722b */ /* 0x004fd00000000020 */
[----:B---3--:R-:W-:-:S08]  /*6640*/  DFMA R30, R142, R32, R30 ;  /* 0x000000208e1e722b */ /* 0x008fd0000000001e */
[----:B----4-:R-:W-:Y:S01]  /*6650*/  DFMA R114, R142, R30, R28 ;  /* 0x0000001e8e72722b */ /* 0x010fe2000000001c */
[----:B-1----:R-:W-:Y:S10]  /*6660*/  @!P3 BRA P1, `(.L_x_113) ;  /* 0x000000000060b947 */ /* 0x002ff40000800000 */
[----:B------:R-:W1:Y:S01]  /*6670*/  F2I.F64 R126, R48 ;  /* 0x00000030007e7311 */ /* 0x000e620000301100 */
[----:B------:R-:W-:Y:S01]  /*6680*/  UMOV UR4, 0x54442d18 ;  /* 0x54442d1800047882 */ /* 0x000fe20000000000 */
[----:B------:R-:W-:Y:S01]  /*6690*/  UMOV UR5, 0x3ff921fb ;  /* 0x3ff921fb00057882 */ /* 0x000fe20000000000 */
[----:B------:R-:W-:-:S05]  /*66a0*/  DSETP.GE.AND P1, PT, |R44|, 2.14748364800000000000e+09, PT ;  /* 0x41e000002c00742a */ /* 0x000fca0003f26200 */
        /* <DEDUP_REMOVED lines=16> */
.L_x_115:
[----:B------:R0:W5:Y:S01]  /*67b0*/  LDL R126, [R9] ;  /* 0x00000000097e7983 */ /* 0x0001620000100800 */
[----:B------:R-:W-:Y:S02]  /*67c0*/  IMAD.MOV.U32 R48, RZ, RZ, R28 ;  /* 0x000000ffff307224 */ /* 0x000fe400078e001c */
[----:B------:R-:W-:Y:S01]  /*67d0*/  IMAD.MOV.U32 R49, RZ, RZ, R29 ;  /* 0x000000ffff317224 */ /* 0x000fe200078e001d */
[----:B------:R-:W-:Y:S06]  /*67e0*/  BRA `(.L_x_114) ;  /* 0x0000000000087947 */ /* 0x000fec0003800000 */
.L_x_113:
[----:B------:R-:W-:Y:S01]  /*67f0*/  DMUL R48, RZ, R44 ;  /* 0x0000002cff307228 */ /* 0x000fe20000000000 */
[----:B------:R-:W-:-:S10]  /*6800*/  IMAD.MOV.U32 R126, RZ, RZ, RZ ;  /* 0x000000ffff7e7224 */ /* 0x000fd400078e00ff */
.L_x_114:
[----:B------:R-:W-:Y:S05]  /*6810*/  BSYNC B2 ;  /* 0x0000000000027941 */ /* 0x000fea0003800000 */
.L_x_112:
[----:B------:R-:W1:Y:S01]  /*6820*/  LDC.64 R38, c[0x4][0x18] ;  /* 0x01000600ff267b82 */ /* 0x000e620000000a00 */
[----:B-----5:R-:W-:Y:S02]  /*6830*/  LOP3.LUT P1, R27, R126, 0x1, RZ, 0xc0, !PT ;  /* 0x000000017e1b7812 */ /* 0x020fe4000782c0ff */
[----:B------:R-:W-:-:S03]  /*6840*/  ISETP.NE.AND P2, PT, R192, RZ, PT ;  /* 0x000000ffc000720c */ /* 0x000fc60003f45270 */
[----:B------:R-:W-:-:S04]  /*6850*/  IMAD.SHL.U32 R27, R27, 0x8, RZ ;  /* 0x000000081b1b7824 */ /* 0x000fc800078e00ff */
[----:B-1----:R-:W-:-:S05]  /*6860*/  IMAD.WIDE.U32 R38, R27, 0x8, R38 ;  /* 0x000000081b267825 */ /* 0x002fca00078e0026 */
[----:B------:R-:W2:Y:S04]  /*6870*/  LDG.E.64.CONSTANT R32, desc[UR6][R38.64+0x8] ;  /* 0x0000080626207981 */ /* 0x000ea8000c1e9b00 */
[----:B------:R-:W3:Y:S04]  /*6880*/  LDG.E.64.CONSTANT R34, desc[UR6][R38.64+0x10] ;  /* 0x0000100626227981 */ /* 0x000ee8000c1e9b00 */
[----:B------:R-:W4:Y:S04]  /*6890*/  LDG.E.64.CONSTANT R30, desc[UR6][R38.64+0x18] ;  /* 0x00001806261e7981 */ /* 0x000f28000c1e9b00 */
[----:B------:R-:W4:Y:S04]  /*68a0*/  LDG.E.64.CONSTANT R28, desc[UR6][R38.64+0x20] ;  /* 0x00002006261c7981 */ /* 0x000f28000c1e9b00 */
[----:B------:R1:W5:Y:S04]  /*68b0*/  LDG.E.64.CONSTANT R122, desc[UR6][R38.64+0x28] ;  /* 0x00002806267a7981 */ /* 0x000368000c1e9b00 */
[----:B------:R1:W5:Y:S01]  /*68c0*/  LDG.E.64.CONSTANT R120, desc[UR6][R38.64+0x30] ;  /* 0x0000300626787981 */ /* 0x000362000c1e9b00 */
[----:B------:R-:W-:Y:S01]  /*68d0*/  IMAD.MOV.U32 R36, RZ, RZ, 0x79785eba ;  /* 0x79785ebaff247424 */ /* 0x000fe200078e00ff */
[----:B------:R-:W-:Y:S01]  /*68e0*/  DMUL R44, R48, R48 ;  /* 0x00000030302c7228 */ /* 0x000fe20000000000 */
[----:B------:R-:W-:Y:S01]  /*68f0*/  IMAD.MOV.U32 R27, RZ, RZ, 0x3de5db65 ;  /* 0x3de5db65ff1b7424 */ /* 0x000fe200078e00ff */
[----:B------:R-:W-:Y:S01]  /*6900*/  DFMA R52, R90, R52, R54 ;  /* 0x000000345a34722b */ /* 0x000fe20000000036 */
        /* <DEDUP_REMOVED lines=9> */
[----:B------:R-:W-:Y:S02]  /*69a0*/  DFMA R114, R142, R114, R138 ;  /* 0x000000728e72722b */ /* 0x000fe4000000008a */
[----:B--2---:R-:W-:-:S08]  /*69b0*/  DFMA R32, R44, R36, R32 ;  /* 0x000000242c20722b */ /* 0x004fd00000000020 */
[----:B---3--:R-:W-:-:S08]  /*69c0*/  DFMA R34, R44, R32, R34 ;  /* 0x000000202c22722b */ /* 0x008fd00000000022 */
[----:B----4-:R-:W-:-:S08]  /*69d0*/  DFMA R54, R44, R34, R30 ;  /* 0x000000222c36722b */ /* 0x010fd0000000001e */
[----:B------:R-:W-:Y:S01]  /*69e0*/  DFMA R54, R44, R54, R28 ;  /* 0x000000362c36722b */ /* 0x000fe2000000001c */
        /* <DEDUP_REMOVED lines=21> */
.L_x_119:
[----:B------:R0:W5:Y:S01]  /*6b40*/  LDL R127, [R9] ;  /* 0x00000000097f7983 */ /* 0x0001620000100800 */
[----:B------:R-:W-:Y:S02]  /*6b50*/  IMAD.MOV.U32 R58, RZ, RZ, R28 ;  /* 0x000000ffff3a7224 */ /* 0x000fe400078e001c */
[----:B------:R-:W-:Y:S01]  /*6b60*/  IMAD.MOV.U32 R59, RZ, RZ, R29 ;  /* 0x000000ffff3b7224 */ /* 0x000fe200078e001d */
[----:B------:R-:W-:Y:S06]  /*6b70*/  BRA `(.L_x_118) ;  /* 0x0000000000087947 */ /* 0x000fec0003800000 */
.L_x_117:
[----:B------:R-:W-:Y:S01]  /*6b80*/  DMUL R58, RZ, R46 ;  /* 0x0000002eff3a7228 */ /* 0x000fe20000000000 */
[----:B------:R-:W-:-:S10]  /*6b90*/  IMAD.MOV.U32 R127, RZ, RZ, RZ ;  /* 0x000000ffff7f7224 */ /* 0x000fd400078e00ff */
.L_x_118:
[----:B------:R-:W-:Y:S05]  /*6ba0*/  BSYNC B2 ;  /* 0x0000000000027941 */ /* 0x000fea0003800000 */
.L_x_116:
[----:B------:R-:W1:Y:S01]  /*6bb0*/  LDC.64 R32, c[0x4][0x18] ;  /* 0x01000600ff207b82 */ /* 0x000e620000000a00 */
[----:B-----5:R-:W-:Y:S02]  /*6bc0*/  LOP3.LUT P2, R27, R127, 0x1, RZ, 0xc0, !PT ;  /* 0x000000017f1b7812 */ /* 0x020fe4000784c0ff */
[----:B------:R-:W-:Y:S02]  /*6bd0*/  ISETP.NE.AND P4, PT, R195, RZ, PT ;  /* 0x000000ffc300720c */ /* 0x000fe40003f85270 */
[----:B------:R-:W-:Y:S01]  /*6be0*/  ISETP.NE.AND P3, PT, R194, RZ, PT ;  /* 0x000000ffc200720c */ /* 0x000fe20003f65270 */
[----:B------:R-:W-:-:S04]  /*6bf0*/  IMAD.SHL.U32 R27, R27, 0x8, RZ ;  /* 0x000000081b1b7824 */ /* 0x000fc800078e00ff */
[----:B-1----:R-:W-:-:S05]  /*6c00*/  IMAD.WIDE.U32 R32, R27, 0x8, R32 ;  /* 0x000000081b207825 */ /* 0x002fca00078e0020 */
[----:B------:R-:W2:Y:S04]  /*6c10*/  LDG.E.64.CONSTANT R34, desc[UR6][R32.64+0x8] ;  /* 0x0000080620227981 */ /* 0x000ea8000c1e9b00 */
[----:B------:R-:W3:Y:S04]  /*6c20*/  LDG.E.64.CONSTANT R36, desc[UR6][R32.64+0x10] ;  /* 0x0000100620247981 */ /* 0x000ee8000c1e9b00 */
[----:B------:R-:W4:Y:S04]  /*6c30*/  LDG.E.64.CONSTANT R38, desc[UR6][R32.64+0x18] ;  /* 0x0000180620267981 */ /* 0x000f28000c1e9b00 */
[----:B------:R-:W4:Y:S04]  /*6c40*/  LDG.E.64.CONSTANT R30, desc[UR6][R32.64+0x20] ;  /* 0x00002006201e7981 */ /* 0x000f28000c1e9b00 */
[----:B------:R-:W4:Y:S04]  /*6c50*/  LDG.E.64.CONSTANT R28, desc[UR6][R32.64+0x28] ;  /* 0x00002806201c7981 */ /* 0x000f28000c1e9b00 */
        /* <DEDUP_REMOVED lines=15> */
[----:B------:R-:W-:-:S02]  /*6d50*/  DFMA R114, R142, R114, R140 ;  /* 0x000000728e72722b */ /* 0x000fc4000000008c */
[----:B--2---:R-:W-:-:S08]  /*6d60*/  DFMA R34, R46, R40, R34 ;  /* 0x000000282e22722b */ /* 0x004fd00000000022 */
[----:B---3--:R-:W-:-:S08]  /*6d70*/  DFMA R34, R46, R34, R36 ;  /* 0x000000222e22722b */ /* 0x008fd00000000024 */
[----:B----4-:R-:W-:-:S08]  /*6d80*/  DFMA R34, R46, R34, R38 ;  /* 0x000000222e22722b */ /* 0x010fd00000000026 */
[----:B------:R-:W-:-:S08]  /*6d90*/  DFMA R30, R46, R34, R30 ;  /* 0x000000222e1e722b */ /* 0x000fd0000000001e */
        /* <DEDUP_REMOVED lines=22> */
.L_x_123:
[----:B------:R0:W5:Y:S01]  /*6f00*/  LDL R128, [R9] ;  /* 0x0000000009807983 */ /* 0x0001620000100800 */
[----:B------:R-:W-:Y:S02]  /*6f10*/  IMAD.MOV.U32 R66, RZ, RZ, R28 ;  /* 0x000000ffff427224 */ /* 0x000fe400078e001c */
[----:B------:R-:W-:Y:S01]  /*6f20*/  IMAD.MOV.U32 R67, RZ, RZ, R29 ;  /* 0x000000ffff437224 */ /* 0x000fe200078e001d */
[----:B------:R-:W-:Y:S06]  /*6f30*/  BRA `(.L_x_122) ;  /* 0x0000000000087947 */ /* 0x000fec0003800000 */
.L_x_121:
[----:B------:R-:W-:Y:S01]  /*6f40*/  DMUL R66, RZ, R56 ;  /* 0x00000038ff427228 */ /* 0x000fe20000000000 */
[----:B------:R-:W-:-:S10]  /*6f50*/  IMAD.MOV.U32 R128, RZ, RZ, RZ ;  /* 0x000000ffff807224 */ /* 0x000fd400078e00ff */
.L_x_122:
[----:B------:R-:W-:Y:S05]  /*6f60*/  BSYNC B2 ;  /* 0x0000000000027941 */ /* 0x000fea0003800000 */
.L_x_120:
        /* <DEDUP_REMOVED lines=9> */
[----:B------:R-:W5:Y:S04]  /*7000*/  LDG.E.64.CONSTANT R38, desc[UR6][R30.64+0x20] ;  /* 0x000020061e267981 */ /* 0x000f68000c1e9b00 */
[----:B------:R-:W4:Y:S04]  /*7010*/  LDG.E.64.CONSTANT R40, desc[UR6][R30.64+0x28] ;  /* 0x000028061e287981 */ /* 0x000f28000c1e9b00 */
[----:B------:R-:W5:Y:S01]  /*7020*/  LDG.E.64.CONSTANT R28, desc[UR6][R30.64+0x30] ;  /* 0x000030061e1c7981 */ /* 0x000f62000c1e9b00 */
        /* <DEDUP_REMOVED lines=15> */
[----:B------:R-:W-:Y:S02]  /*7120*/  DFMA R54, R46, R54, R124 ;  /* 0x000000362e36722b */ /* 0x000fe4000000007c */
[----:B--2---:R-:W-:-:S08]  /*7130*/  DFMA R32, R56, R42, R32 ;  /* 0x0000002a3820722b */ /* 0x004fd00000000020 */
[----:B---3--:R-:W-:-:S08]  /*7140*/  DFMA R32, R56, R32, R34 ;  /* 0x000000203820722b */ /* 0x008fd00000000022 */
[----:B----4-:R-:W-:-:S08]  /*7150*/  DFMA R32, R56, R32, R36 ;  /* 0x000000203820722b */ /* 0x010fd00000000024 */
[----:B-----5:R-:W-:-:S08]  /*7160*/  DFMA R32, R56, R32, R38 ;  /* 0x000000203820722b */ /* 0x020fd00000000026 */
[----:B------:R-:W-:-:S08]  /*7170*/  DFMA R32, R56, R32, R40 ;  /* 0x000000203820722b */ /* 0x000fd00000000028 */
[----:B------:R-:W-:Y:S01]  /*7180*/  DFMA R122, R56, R32, R28 ;  /* 0x00000020387a722b */ /* 0x000fe2000000001c */
[----:B------:R-:W-:Y:S10]  /*7190*/  @!P5 BRA P4, `(.L_x_125) ;  /* 0x000000000058d947 */ /* 0x000ff40002000000 */
        /* <DEDUP_REMOVED lines=20> */
.L_x_127:
[----:B------:R0:W5:Y:S01]  /*72e0*/  LDL R74, [R9] ;  /* 0x00000000094a7983 */ /* 0x0001620000100800 */
[----:B------:R-:W-:Y:S05]  /*72f0*/  BRA `(.L_x_126) ;  /* 0x0000000000087947 */ /* 0x000fea0003800000 */
.L_x_125:
[----:B------:R-:W-:Y:S01]  /*7300*/  DMUL R28, RZ, R64 ;  /* 0x00000040ff1c7228 */ /* 0x000fe20000000000 */
[----:B------:R-:W-:-:S10]  /*7310*/  IMAD.MOV.U32 R74, RZ, RZ, RZ ;  /* 0x000000ffff4a7224 */ /* 0x000fd400078e00ff */
.L_x_126:
[----:B------:R-:W-:Y:S05]  /*7320*/  BSYNC B2 ;  /* 0x0000000000027941 */ /* 0x000fea0003800000 */
.L_x_124:
        /* <DEDUP_REMOVED lines=28> */
[----:B------:R-:W-:Y:S02]  /*74f0*/  DFMA R46, R46, R54, 1 ;  /* 0x3ff000002e2e742b */ /* 0x000fe40000000036 */
[----:B------:R-:W-:Y:S02]  /*7500*/  DFMA R122, R56, R122, 1 ;  /* 0x3ff00000387a742b */ /* 0x000fe4000000007a */
[----:B------:R-:W-:Y:S02]  /*7510*/  DFMA R52, R90, R52, 1 ;  /* 0x3ff000005a34742b */ /* 0x000fe40000000034 */
[----:B------:R-:W-:Y:S02]  /*7520*/  DFMA R62, R92, R62, 1 ;  /* 0x3ff000005c3e742b */ /* 0x000fe4000000003e */
[----:B------:R-:W-:-:S02]  /*7530*/  DFMA R70, R94, R70, 1 ;  /* 0x3ff000005e46742b */ /* 0x000fc40000000046 */
[----:B------:R-:W-:Y:S02]  /*7540*/  DFMA R78, R96, R78, 1 ;  /* 0x3ff00000604e742b */ /* 0x000fe4000000004e */
[----:B------:R-:W-:Y:S02]  /*7550*/  DFMA R86, R98, R86, 1 ;  /* 0x3ff000006256742b */ /* 0x000fe40000000056 */
[----:B------:R-:W-:Y:S02]  /*7560*/  DFMA R104, R108, R104, 1 ;  /* 0x3ff000006c68742b */ /* 0x000fe40000000068 */
[----:B------:R-:W-:Y:S02]  /*7570*/  DFMA R116, R118, R116, 1 ;  /* 0x3ff000007674742b */ /* 0x000fe40000000074 */
[----:B------:R-:W-:Y:S02]  /*7580*/  DFMA R114, R142, R114, 1 ;  /* 0x3ff000008e72742b */ /* 0x000fe40000000072 */
[----:B------:R-:W-:-:S02]  /*7590*/  DFMA R48, R120, R48, R48 ;  /* 0x000000307830722b */ /* 0x000fc40000000030 */
[----:B------:R-:W-:Y:S02]  /*75a0*/  DFMA R44, R44, R120, 1 ;  /* 0x3ff000002c2c742b */ /* 0x000fe40000000078 */
[----:B--2---:R-:W-:-:S08]  /*75b0*/  DFMA R34, R30, R124, R34 ;  /* 0x0000007c1e22722b */ /* 0x004fd00000000022 */
[----:B---3--:R-:W-:-:S08]  /*75c0*/  DFMA R34, R30, R34, R36 ;  /* 0x000000221e22722b */ /* 0x008fd00000000024 */
[----:B----4-:R-:W-:-:S08]  /*75d0*/  DFMA R34, R30, R34, R38 ;  /* 0x000000221e22722b */ /* 0x010fd00000000026 */
[----:B-----5:R-:W-:-:S08]  /*75e0*/  DFMA R34, R30, R34, R40 ;  /* 0x000000221e22722b */ /* 0x020fd00000000028 */
[----:B------:R-:W-:-:S08]  /*75f0*/  DFMA R34, R30, R34, R42 ;  /* 0x000000221e22722b */ /* 0x000fd0000000002a */
[----:B------:R-:W-:-:S08]  /*7600*/  DFMA R34, R30, R34, R64 ;  /* 0x000000221e22722b */ /* 0x000fd00000000040 */
[----:B------:R-:W-:Y:S02]  /*7610*/  DFMA R56, R34, R28, R28 ;  /* 0x0000001c2238722b */ /* 0x000fe4000000001c */
[----:B------:R-:W-:Y:S01]  /*7620*/  DFMA R54, R30, R34, 1 ;  /* 0x3ff000001e36742b */ /* 0x000fe20000000022 */
        /* <DEDUP_REMOVED lines=21> */
.L_x_131:
[----:B------:R0:W5:Y:S01]  /*7780*/  LDL R75, [R9] ;  /* 0x00000000094b7983 */ /* 0x0001620000100800 */
[----:B------:R-:W-:Y:S05]  /*7790*/  BRA `(.L_x_130) ;  /* 0x0000000000087947 */ /* 0x000fea0003800000 */
.L_x_129:
[----:B------:R-:W-:Y:S01]  /*77a0*/  DMUL R28, RZ, R72 ;  /* 0x00000048ff1c7228 */ /* 0x000fe20000000000 */
[----:B------:R-:W-:-:S10]  /*77b0*/  IMAD.MOV.U32 R75, RZ, RZ, RZ ;  /* 0x000000ffff4b7224 */ /* 0x000fd400078e00ff */
.L_x_130:
[----:B------:R-:W-:Y:S05]  /*77c0*/  BSYNC B2 ;  /* 0x0000000000027941 */ /* 0x000fea0003800000 */
.L_x_128:
[----:B------:R-:W-:Y:S02]  /*77d0*/  P2R R27, PR, RZ, 0x1 ;  /* 0x00000001ff1b7803 */ /* 0x000fe40000000000 */
[----:B------:R-:W-:Y:S02]  /*77e0*/  ISETP.NE.AND P0, PT, R191, RZ, PT ;  /* 0x000000ffbf00720c */ /* 0x000fe40003f05270 */
[----:B------:R-:W-:Y:S02]  /*77f0*/  P2R R30, PR, RZ, 0x2 ;  /* 0x00000002ff1e7803 */ /* 0x000fe40000000000 */
[----:B------:R-:W-:Y:S02]  /*7800*/  ISETP.NE.AND P1, PT, R190, RZ, PT ;  /* 0x000000ffbe00720c */ /* 0x000fe40003f25270 */
[----:B------:R-:W-:Y:S02]  /*7810*/  P2R R31, PR, RZ, 0x4 ;  /* 0x00000004ff1f7803 */ /* 0x000fe40000000000 */
[----:B------:R-:W-:-:S02]  /*7820*/  ISETP.NE.AND P2, PT, R189, RZ, PT ;  /* 0x000000ffbd00720c */ /* 0x000fc40003f45270 */
[----:B------:R-:W-:Y:S02]  /*7830*/  FSEL R50, R50, R52, !P0 ;  /* 0x0000003432327208 */ /* 0x000fe40004000000 */
[----:B------:R-:W-:Y:S02]  /*7840*/  FSEL R51, R51, R53, !P0 ;  /* 0x0000003533337208 */ /* 0x000fe40004000000 */
[----:B------:R-:W-:Y:S02]  /*7850*/  FSEL R52, R60, R62, !P1 ;  /* 0x0000003e3c347208 */ /* 0x000fe40004800000 */
[----:B------:R-:W-:Y:S02]  /*7860*/  FSEL R53, R61, R63, !P1 ;  /* 0x0000003f3d357208 */ /* 0x000fe40004800000 */
[----:B------:R-:W-:Y:S02]  /*7870*/  FSEL R60, R68, R70, !P2 ;  /* 0x00000046443c7208 */ /* 0x000fe40005000000 */
[----:B------:R-:W-:-:S02]  /*7880*/  FSEL R61, R69, R71, !P2 ;  /* 0x00000047453d7208 */ /* 0x000fc40005000000 */
[----:B------:R-:W-:Y:S02]  /*7890*/  ISETP.NE.AND P1, PT, R30, RZ, PT ;  /* 0x000000ff1e00720c */ /* 0x000fe40003f25270 */
[----:B------:R-:W-:Y:S02]  /*78a0*/  ISETP.NE.AND P2, PT, R31, RZ, PT ;  /* 0x000000ff1f00720c */ /* 0x000fe40003f45270 */
[----:B------:R-:W1:Y:S01]  /*78b0*/  LDC.64 R30, c[0x4][0x18] ;  /* 0x01000600ff1e7b82 */ /* 0x000e620000000a00 */
[----:B------:R-:W-:Y:S02]  /*78c0*/  ISETP.NE.AND P0, PT, R27, RZ, PT ;  /* 0x000000ff1b00720c */ /* 0x000fe40003f05270 */
[----:B------:R-:W-:Y:S02]  /*78d0*/  P2R R33, PR, RZ, 0x10 ;  /* 0x00000010ff217803 */ /* 0x000fe40000000000 */
[----:B------:R-:W-:Y:S02]  /*78e0*/  FSEL R72, R136, R114, !P0 ;  /* 0x0000007288487208 */ /* 0x000fe40004000000 */
[----:B------:R-:W-:-:S02]  /*78f0*/  FSEL R73, R137, R115, !P0 ;  /* 0x0000007389497208 */ /* 0x000fc40004000000 */
[----:B-----5:R-:W-:Y:S02]  /*7900*/  LOP3.LUT P0, R27, R75, 0x1, RZ, 0xc0, !PT ;  /* 0x000000014b1b7812 */ /* 0x020fe4000780c0ff */
[----:B------:R-:W-:Y:S02]  /*7910*/  ISETP.NE.AND P4, PT, R204, RZ, PT ;  /* 0x000000ffcc00720c */ /* 0x000fe40003f85270 */
[----:B------:R-:W-:Y:S01]  /*7920*/  P2R R32, PR, RZ, 0x8 ;  /* 0x00000008ff207803 */ /* 0x000fe20000000000 */
[----:B------:R-:W-:Y:S01]  /*7930*/  IMAD.SHL.U32 R27, R27, 0x8, RZ ;  /* 0x000000081b1b7824 */ /* 0x000fe200078e00ff */
[----:B------:R-:W-:Y:S02]  /*7940*/  FSEL R64, R84, R86, !P4 ;  /* 0x0000005654407208 */ /* 0x000fe40006000000 */
[----:B------:R-:W-:Y:S02]  /*7950*/  FSEL R65, R85, R87, !P4 ;  /* 0x0000005755417208 */ /* 0x000fe40006000000 */
[----:B------:R-:W-:-:S02]  /*7960*/  ISETP.NE.AND P4, PT, R33, RZ, PT ;  /* 0x000000ff2100720c */ /* 0x000fc40003f85270 */
[----:B------:R-:W-:Y:S02]  /*7970*/  ISETP.NE.AND P3, PT, R188, RZ, PT ;  /* 0x000000ffbc00720c */ /* 0x000fe40003f65270 */
[----:B------:R-:W-:Y:S01]  /*7980*/  FSEL R56, R56, R54, !P4 ;  /* 0x0000003638387208 */ /* 0x000fe20006000000 */
[----:B-1----:R-:W-:Y:S01]  /*7990*/  IMAD.WIDE.U32 R30, R27, 0x8, R30 ;  /* 0x000000081b1e7825 */ /* 0x002fe200078e001e */
[----:B------:R-:W-:Y:S02]  /*79a0*/  FSEL R57, R57, R55, !P4 ;  /* 0x0000003739397208 */ /* 0x000fe40006000000 */
[----:B------:R-:W-:Y:S02]  /*79b0*/  FSEL R46, R58, R46, !P2 ;  /* 0x0000002e3a2e7208 */ /* 0x000fe40005000000 */
[----:B------:R-:W2:Y:S01]  /*79c0*/  LDG.E.64.CONSTANT R34, desc[UR6][R30.64+0x8] ;  /* 0x000008061e227981 */ /* 0x000ea2000c1e9b00 */
[----:B------:R-:W-:Y:S02]  /*79d0*/  FSEL R62, R76, R78, !P3 ;  /* 0x0000004e4c3e7208 */ /* 0x000fe40005800000 */
[----:B------:R-:W-:Y:S01]  /*79e0*/  FSEL R63, R77, R79, !P3 ;  /* 0x0000004f4d3f7208 */ /* 0x000fe20005800000 */
[----:B------:R-:W3:Y:S01]  /*79f0*/  LDG.E.64.CONSTANT R36, desc[UR6][R30.64+0x10] ;  /* 0x000010061e247981 */ /* 0x000ee2000c1e9b00 */
[----:B------:R-:W-:-:S02]  /*7a00*/  FSEL R47, R59, R47, !P2 ;  /* 0x0000002f3b2f7208 */ /* 0x000fc40005000000 */
[----:B------:R-:W-:Y:S01]  /*7a10*/  ISETP.NE.AND P6, PT, R201, RZ, PT ;  /* 0x000000ffc900720c */ /* 0x000fe20003fc5270 */
[----:B------:R-:W4:Y:S01]  /*7a20*/  LDG.E.64.CONSTANT R38, desc[UR6][R30.64+0x18] ;  /* 0x000018061e267981 */ /* 0x000f22000c1e9b00 */
[----:B------:R-:W-:Y:S01]  /*7a30*/  ISETP.NE.AND P5, PT, R200, RZ, PT ;  /* 0x000000ffc800720c */ /* 0x000fe20003fa5270 */
[----:B------:R-:W-:Y:S01]  /*7a40*/  BSSY B2, `(.L_x_132) ;  /* 0x0000037000027945 */ /* 0x000fe20003800000 */
[----:B------:R-:W-:Y:S01]  /*7a50*/  FSEL R44, R48, R44, !P1 ;  /* 0x0000002c302c7208 */ /* 0x000fe20004800000 */
[----:B------:R-:W5:Y:S01]  /*7a60*/  LDG.E.64.CONSTANT R40, desc[UR6][R30.64+0x20] ;  /* 0x000020061e287981 */ /* 0x000f62000c1e9b00 */
[----:B------:R-:W-:-:S03]  /*7a70*/  FSEL R45, R49, R45, !P1 ;  /* 0x0000002d312d7208 */ /* 0x000fc60004800000 */
[----:B------:R-:W4:Y:S04]  /*7a80*/  LDG.E.64.CONSTANT R42, desc[UR6][R30.64+0x28] ;  /* 0x000028061e2a7981 */ /* 0x000f28000c1e9b00 */
[----:B------:R-:W5:Y:S01]  /*7a90*/  LDG.E.64.CONSTANT R54, desc[UR6][R30.64+0x30] ;  /* 0x000030061e367981 */ /* 0x000f62000c1e9b00 */
[----:B------:R-:W-:Y:S01]  /*7aa0*/  IMAD.MOV.U32 R58, RZ, RZ, 0x79785eba ;  /* 0x79785ebaff3a7424 */ /* 0x000fe200078e00ff */
[----:B------:R-:W-:Y:S01]  /*7ab0*/  ISETP.NE.AND P3, PT, R32, RZ, PT ;  /* 0x000000ff2000720c */ /* 0x000fe20003f65270 */
[----:B------:R-:W-:Y:S01]  /*7ac0*/  IMAD.MOV.U32 R27, RZ, RZ, 0x3de5db65 ;  /* 0x3de5db65ff1b7424 */ /* 0x000fe200078e00ff */
[----:B------:R-:W-:Y:S01]  /*7ad0*/  DMUL R32, R28, R28 ;  /* 0x0000001c1c207228 */ /* 0x000fe20000000000 */
[----:B------:R-:W-:Y:S02]  /*7ae0*/  FSEL R68, R102, R104, !P6 ;  /* 0x0000006866447208 */ /* 0x000fe40007000000 */
[----:B------:R-:W-:-:S02]  /*7af0*/  FSEL R58, -R58, 4.2945490664224492434e-19, !P0 ;  /* 0x20fd81643a3a7808 */ /* 0x000fc40004000100 */
[----:B------:R-:W-:Y:S02]  /*7b00*/  FSEL R59, R27, -0.082518599927425384521, !P0 ;  /* 0xbda8ff831b3b7808 */ /* 0x000fe40004000000 */
[----:B------:R-:W-:Y:S02]  /*7b10*/  FSEL R69, R103, R105, !P6 ;  /* 0x0000006967457208 */ /* 0x000fe40007000000 */
[----:B------:R-:W-:Y:S02]  /*7b20*/  FSEL R70, R112, R116, !P5 ;  /* 0x0000007470467208 */ /* 0x000fe40006800000 */
[----:B------:R-:W-:Y:S02]  /*7b30*/  FSEL R71, R113, R117, !P5 ;  /* 0x0000007571477208 */ /* 0x000fe40006800000 */
[----:B------:R-:W-:Y:S02]  /*7b40*/  ISETP.NE.AND P6, PT, R206, RZ, PT ;  /* 0x000000ffce00720c */ /* 0x000fe40003fc5270 */
[----:B------:R-:W-:-:S02]  /*7b50*/  ISETP.NE.AND P5, PT, R205, RZ, PT ;  /* 0x000000ffcd00720c */ /* 0x000fc40003fa5270 */
[----:B------:R-:W-:Y:S02]  /*7b60*/  FSEL R48, R66, R122, !P3 ;  /* 0x0000007a42307208 */ /* 0x000fe40005800000 */
[----:B------:R-:W-:Y:S01]  /*7b70*/  FSEL R49, R67, R123, !P3 ;  /* 0x0000007b43317208 */ /* 0x000fe20005800000 */
[----:B--2---:R-:W-:-:S08]  /*7b80*/  DFMA R34, R32, R58, R34 ;  /* 0x0000003a2022722b */ /* 0x004fd00000000022 */
[----:B---3--:R-:W-:-:S08]  /*7b90*/  DFMA R34, R32, R34, R36 ;  /* 0x000000222022722b */ /* 0x008fd00000000024 */
[----:B----4-:R-:W-:-:S08]  /*7ba0*/  DFMA R34, R32, R34, R38 ;  /* 0x000000222022722b */ /* 0x010fd00000000026 */
[----:B-----5:R-:W-:-:S08]  /*7bb0*/  DFMA R34, R32, R34, R40 ;  /* 0x000000222022722b */ /* 0x020fd00000000028 */
[----:B------:R-:W-:-:S08]  /*7bc0*/  DFMA R34, R32, R34, R42 ;  /* 0x000000222022722b */ /* 0x000fd0000000002a */
[----:B------:R-:W-:-:S08]  /*7bd0*/  DFMA R34, R32, R34, R54 ;  /* 0x000000222022722b */ /* 0x000fd00000000036 */
[----:B------:R-:W-:Y:S02]  /*7be0*/  DFMA R28, R34, R28, R28 ;  /* 0x0000001c221c722b */ /* 0x000fe4000000001c */
[----:B------:R-:W-:-:S10]  /*7bf0*/  DFMA R32, R32, R34, 1 ;  /* 0x3ff000002020742b */ /* 0x000fd40000000022 */
[----:B------:R-:W-:Y:S02]  /*7c00*/  FSEL R54, R28, R32, !P0 ;  /* 0x000000201c367208 */ /* 0x000fe40004000000 */
[----:B------:R-:W-:Y:S01]  /*7c10*/  FSEL R55, R29, R33, !P0 ;  /* 0x000000211d377208 */ /* 0x000fe20004000000 */
[----:B------:R-:W-:Y:S06]  /*7c20*/  @!P6 BRA P5, `(.L_x_133) ;  /* 0x000000000058e947 */ /* 0x000fec0002800000 */
        /* <DEDUP_REMOVED lines=20> */
.L_x_135:
[----:B------:R0:W5:Y:S01]  /*7d70*/  LDL R104, [R9] ;  /* 0x0000000009687983 */ /* 0x0001620000100800 */
[----:B------:R-:W-:Y:S05]  /*7d80*/  BRA `(.L_x_134) ;  /* 0x0000000000087947 */ /* 0x000fea0003800000 */
.L_x_133:
[----:B------:R-:W-:Y:S01]  /*7d90*/  DMUL R28, RZ, R80 ;  /* 0x00000050ff1c7228 */ /* 0x000fe20000000000 */
[----:B------:R-:W-:-:S10]  /*7da0*/  IMAD.MOV.U32 R104, RZ, RZ, RZ ;  /* 0x000000ffff687224 */ /* 0x000fd400078e00ff */
.L_x_134:
[----:B------:R-:W-:Y:S05]  /*7db0*/  BSYNC B2 ;  /* 0x0000000000027941 */ /* 0x000fea0003800000 */
.L_x_132:
[----:B------:R-:W1:Y:S01]  /*7dc0*/  LDC.64 R30, c[0x4][0x18] ;  /* 0x01000600ff1e7b82 */ /* 0x000e620000000a00 */
[----:B-----5:R-:W-:Y:S02]  /*7dd0*/  LOP3.LUT P0, R27, R104, 0x1, RZ, 0xc0, !PT ;  /* 0x00000001681b7812 */ /* 0x020fe4000780c0ff */
[----:B------:R-:W-:Y:S02]  /*7de0*/  ISETP.NE.AND P6, PT, R203, RZ, PT ;  /* 0x000000ffcb00720c */ /* 0x000fe40003fc5270 */
[----:B------:R-:W-:Y:S01]  /*7df0*/  ISETP.NE.AND P5, PT, R202, RZ, PT ;  /* 0x000000ffca00720c */ /* 0x000fe20003fa5270 */
[----:B------:R-:W-:Y:S02]  /*7e00*/  IMAD.SHL.U32 R27, R27, 0x8, RZ ;  /* 0x000000081b1b7824 */ /* 0x000fe400078e00ff */
[----:B------:R-:W-:Y:S01]  /*7e10*/  IMAD.MOV.U32 R66, RZ, RZ, 0x79785eba ;  /* 0x79785ebaff427424 */ /* 0x000fe200078e00ff */
[----:B------:R-:W-:Y:S01]  /*7e20*/  DMUL R32, R28, R28 ;  /* 0x0000001c1c207228 */ /* 0x000fe20000000000 */
[----:B------:R-:W-:-:S02]  /*7e30*/  LOP3.LUT P2, RZ, R5, 0x2, RZ, 0xc0, !PT ;  /* 0x0000000205ff7812 */ /* 0x000fc4000784c0ff */
[----:B------:R-:W-:Y:S01]  /*7e40*/  P2R R112, PR, RZ, 0x40 ;  /* 0x00000040ff707803 */ /* 0x000fe20000000000 */
        /* <DEDUP_REMOVED lines=8> */
[----:B------:R-:W-:Y:S01]  /*7ed0*/  FSEL R66, -R66, 4.2945490664224492434e-19, !P0 ;  /* 0x20fd816442427808 */ /* 0x000fe20004000100 */
[----:B------:R-:W-:Y:S01]  /*7ee0*/  BSSY B2, `(.L_x_136) ;  /* 0x000004a000027945 */ /* 0x000fe20003800000 */
[----:B------:R-:W-:Y:S01]  /*7ef0*/  LOP3.LUT P6, RZ, R8, 0x2, RZ, 0xc0, !PT ;  /* 0x0000000208ff7812 */ /* 0x000fe200078cc0ff */
[----:B------:R-:W-:Y:S01]  /*7f00*/  DFMA R76, R52, -1, RZ ;  /* 0xbff00000344c782b */ /* 0x000fe200000000ff */
[----:B------:R-:W-:Y:S01]  /*7f10*/  FSEL R67, R27, -0.082518599927425384521, !P0 ;  /* 0xbda8ff831b437808 */ /* 0x000fe20004000000 */
[----:B------:R-:W-:Y:S01]  /*7f20*/  DFMA R78, R60, -1, RZ ;  /* 0xbff000003c4e782b */ /* 0x000fe200000000ff */
[----:B------:R-:W-:Y:S01]  /*7f30*/  LOP3.LUT P1, RZ, R7, 0x2, RZ, 0xc0, !PT ;  /* 0x0000000207ff7812 */ /* 0x000fe2000782c0ff */
[----:B------:R-:W-:Y:S01]  /*7f40*/  DFMA R80, R62, -1, RZ ;  /* 0xbff000003e50782b */ /* 0x000fe200000000ff */
[----:B------:R-:W-:Y:S01]  /*7f50*/  LOP3.LUT P4, RZ, R127, 0x2, RZ, 0xc0, !PT ;  /* 0x000000027fff7812 */ /* 0x000fe2000788c0ff */
[----:B------:R-:W-:Y:S01]  /*7f60*/  DFMA R82, R64, -1, RZ ;  /* 0xbff000004052782b */ /* 0x000fe200000000ff */
[----:B------:R-:W-:Y:S01]  /*7f70*/  P2R R5, PR, RZ, 0x2 ;  /* 0x00000002ff057803 */ /* 0x000fe20000000000 */
        /* <DEDUP_REMOVED lines=8> */
[----:B------:R-:W-:-:S02]  /*8000*/  DFMA R94, R46, -1, RZ ;  /* 0xbff000002e5e782b */ /* 0x000fc400000000ff */
[----:B------:R-:W-:Y:S01]  /*8010*/  DFMA R96, R48, -1, RZ ;  /* 0xbff000003060782b */ /* 0x000fe200000000ff */
[----:B------:R-:W-:Y:S01]  /*8020*/  P2R R108, PR, RZ, 0x2 ;  /* 0x00000002ff6c7803 */ /* 0x000fe20000000000 */
[----:B------:R-:W-:Y:S01]  /*8030*/  DFMA R98, R56, -1, RZ ;  /* 0xbff000003862782b */ /* 0x000fe200000000ff */
[----:B------:R-:W-:Y:S01]  /*8040*/  LOP3.LUT P1, RZ, R75, 0x2, RZ, 0xc0, !PT ;  /* 0x000000024bff7812 */ /* 0x000fe2000782c0ff */
[----:B------:R-:W-:Y:S02]  /*8050*/  DFMA R100, R54, -1, RZ ;  /* 0xbff000003664782b */ /* 0x000fe400000000ff */
[----:B--2---:R-:W-:Y:S02]  /*8060*/  DFMA R34, R32, R66, R34 ;  /* 0x000000422022722b */ /* 0x004fe40000000022 */
[----:B------:R-:W-:-:S06]  /*8070*/  DFMA R66, R50, -1, RZ ;  /* 0xbff000003242782b */ /* 0x000fcc00000000ff */
        /* <DEDUP_REMOVED lines=8> */
[----:B------:R-:W-:Y:S02]  /*8100*/  FSEL R59, R29, R33, !P0 ;  /* 0x000000211d3b7208 */ /* 0x000fe40004000000 */
[----:B------:R-:W-:-:S04]  /*8110*/  LOP3.LUT P0, RZ, R6, 0x2, RZ, 0xc0, !PT ;  /* 0x0000000206ff7812 */ /* 0x000fc8000780c0ff */
[----:B------:R-:W-:Y:S01]  /*8120*/  P2R R6, PR, RZ, 0x1 ;  /* 0x00000001ff067803 */ /* 0x000fe20000000000 */
[----:B------:R-:W-:Y:S01]  /*8130*/  DFMA R102, R58, -1, RZ ;  /* 0xbff000003a66782b */ /* 0x000fe200000000ff */
[----:B------:R-:W-:Y:S02]  /*8140*/  LOP3.LUT P0, RZ, R0, 0x2, RZ, 0xc0, !PT ;  /* 0x0000000200ff7812 */ /* 0x000fe4000780c0ff */
[----:B------:R-:W-:Y:S02]  /*8150*/  P2R R0, PR, RZ, 0x4 ;  /* 0x00000004ff007803 */ /* 0x000fe40000000000 */
[----:B------:R-:W-:Y:S02]  /*8160*/  LOP3.LUT P2, RZ, R2, 0x2, RZ, 0xc0, !PT ;  /* 0x0000000202ff7812 */ /* 0x000fe4000784c0ff */
[----:B------:R-:W-:Y:S02]  /*8170*/  P2R R7, PR, RZ, 0x1 ;  /* 0x00000001ff077803 */ /* 0x000fe40000000000 */
[----:B------:R-:W-:-:S02]  /*8180*/  P2R R105, PR, RZ, 0x4 ;  /* 0x00000004ff697803 */ /* 0x000fc40000000000 */
[----:B------:R-:W-:Y:S02]  /*8190*/  LOP3.LUT P2, RZ, R74, 0x2, RZ, 0xc0, !PT ;  /* 0x000000024aff7812 */ /* 0x000fe4000784c0ff */
[----:B------:R-:W-:Y:S02]  /*81a0*/  P2R R74, PR, RZ, 0x40 ;  /* 0x00000040ff4a7803 */ /* 0x000fe40000000000 */
[----:B------:R-:W-:Y:S02]  /*81b0*/  ISETP.NE.AND P6, PT, R112, RZ, PT ;  /* 0x000000ff7000720c */ /* 0x000fe40003fc5270 */
[----:B------:R-:W-:-:S04]  /*81c0*/  LOP3.LUT P0, RZ, R126, 0x2, RZ, 0xc0, !PT ;  /* 0x000000027eff7812 */ /* 0x000fc8000780c0ff */
[----:B------:R-:W-:Y:S02]  /*81d0*/  P2R R109, PR, RZ, 0x1 ;  /* 0x00000001ff6d7803 */ /* 0x000fe40000000000 */
[----:B------:R-:W-:-:S05]  /*81e0*/  LOP3.LUT P0, RZ, R104, 0x2, RZ, 0xc0, !PT ;  /* 0x0000000268ff7812 */ /* 0x000fca000780c0ff */
[----:B------:R-:W-:Y:S08]  /*81f0*/  @!P6 BRA P5, `(.L_x_137) ;  /* 0x000000000058e947 */ /* 0x000ff00002800000 */
        /* <DEDUP_REMOVED lines=20> */
.L_x_139:
[----:B------:R0:W5:Y:S01]  /*8340*/  LDL R110, [R9] ;  /* 0x00000000096e7983 */ /* 0x0001620000100800 */
[----:B------:R-:W-:Y:S05]  /*8350*/  BRA `(.L_x_138) ;  /* 0x0000000000087947 */ /* 0x000fea0003800000 */
.L_x_137:
[----:B------:R-:W-:Y:S01]  /*8360*/  DMUL R28, RZ, R88 ;  /* 0x00000058ff1c7228 */ /* 0x000fe20000000000 */
[----:B------:R-:W-:-:S10]  /*8370*/  IMAD.MOV.U32 R110, RZ, RZ, RZ ;  /* 0x000000ffff6e7224 */ /* 0x000fd400078e00ff */
.L_x_138:
[----:B------:R-:W-:Y:S05]  /*8380*/  BSYNC B2 ;  /* 0x0000000000027941 */ /* 0x000fea0003800000 */
.L_x_136:
[----:B------:R-:W-:Y:S02]  /*8390*/  P2R R8, PR, RZ, 0x10 ;  /* 0x00000010ff087803 */ /* 0x000fe40000000000 */
[----:B------:R-:W-:Y:S02]  /*83a0*/  ISETP.NE.AND P4, PT, R6, RZ, PT ;  /* 0x000000ff0600720c */ /* 0x000fe40003f85270 */
[----:B------:R-:W-:Y:S02]  /*83b0*/  P2R R27, PR, RZ, 0x8 ;  /* 0x00000008ff1b7803 */ /* 0x000fe40000000000 */
[----:B------:R-:W-:Y:S02]  /*83c0*/  P2R R6, PR, RZ, 0x10 ;  /* 0x00000010ff067803 */ /* 0x000fe40000000000 */
[----:B------:R-:W-:Y:S02]  /*83d0*/  ISETP.NE.AND P4, PT, R5, RZ, PT ;  /* 0x000000ff0500720c */ /* 0x000fe40003f85270 */
[----:B------:R-:W-:-:S02]  /*83e0*/  ISETP.NE.AND P3, PT, R0, RZ, PT ;  /* 0x000000ff0000720c */ /* 0x000fc40003f65270 */
[----:B------:R-:W-:Y:S02]  /*83f0*/  P2R R5, PR, RZ, 0x10 ;  /* 0x00000010ff057803 */ /* 0x000fe40000000000 */
[----:B------:R-:W-:Y:S02]  /*8400*/  ISETP.NE.AND P4, PT, R74, RZ, PT ;  /* 0x000000ff4a00720c */ /* 0x000fe40003f85270 */
[----:B------:R-:W-:Y:S02]  /*8410*/  P2R R0, PR, RZ, 0x4 ;  /* 0x00000004ff007803 */ /* 0x000fe40000000000 */
[----:B------:R-:W-:Y:S02]  /*8420*/  FSEL R2, R50, R66, !P4 ;  /* 0x0000004232027208 */ /* 0x000fe40006000000 */
[----:B------:R-:W-:Y:S02]  /*8430*/  FSEL R3, R51, R67, !P4 ;  /* 0x0000004333037208 */ /* 0x000fe40006000000 */
[----:B------:R-:W-:-:S02]  /*8440*/  ISETP.NE.AND P4, PT, R5, RZ, PT ;  /* 0x000000ff0500720c */ /* 0x000fc40003f85270 */
[----:B------:R-:W-:Y:S02]  /*8450*/  ISETP.NE.AND P2, PT, R4, RZ, PT ;  /* 0x000000ff0400720c */ /* 0x000fe40003f45270 */
[----:B------:R-:W-:Y:S02]  /*8460*/  FSEL R4, R52, R76, !P4 ;  /* 0x0000004c34047208 */ /* 0x000fe40006000000 */
[----:B------:R-:W-:Y:S02]  /*8470*/  FSEL R5, R53, R77, !P4 ;  /* 0x0000004d35057208 */ /* 0x000fe40006000000 */
[----:B------:R-:W-:Y:S02]  /*8480*/  P2R R30, PR, RZ, 0x2 ;  /* 0x00000002ff1e7803 */ /* 0x000fe40000000000 */
[----:B------:R-:W-:Y:S02]  /*8490*/  P2R R31, PR, RZ, 0x1 ;  /* 0x00000001ff1f7803 */ /* 0x000fe40000000000 */
[----:B------:R-:W-:-:S02]  /*84a0*/  ISETP.NE.AND P4, PT, R6, RZ, PT ;  /* 0x000000ff0600720c */ /* 0x000fc40003f85270 */
[----:B------:R-:W-:Y:S02]  /*84b0*/  ISETP.NE.AND P1, PT, R7, RZ, PT ;  /* 0x000000ff0700720c */ /* 0x000fe40003f25270 */
[----:B------:R-:W-:Y:S02]  /*84c0*/  ISETP.NE.AND P0, PT, R105, RZ, PT ;  /* 0x000000ff6900720c */ /* 0x000fe40003f05270 */
[----:B------:R-:W-:Y:S02]  /*84d0*/  FSEL R6, R60, R78, !P4 ;  /* 0x0000004e3c067208 */ /* 0x000fe40006000000 */
[----:B------:R-:W-:Y:S02]  /*84e0*/  FSEL R7, R61, R79, !P4 ;  /* 0x0000004f3d077208 */ /* 0x000fe40006000000 */
[----:B------:R-:W-:Y:S02]  /*84f0*/  FSEL R50, R62, R80, !P3 ;  /* 0x000000503e327208 */ /* 0x000fe40005800000 */
[----:B------:R-:W-:-:S02]  /*8500*/  FSEL R51, R63, R81, !P3 ;  /* 0x000000513f337208 */ /* 0x000fc40005800000 */
[----:B------:R-:W-:Y:S02]  /*8510*/  FSEL R60, R68, R84, !P1 ;  /* 0x00000054443c7208 */ /* 0x000fe40004800000 */
[----:B------:R-:W-:Y:S02]  /*8520*/  FSEL R61, R69, R85, !P1 ;  /* 0x00000055453d7208 */ /* 0x000fe40004800000 */
[----:B------:R-:W-:Y:S02]  /*8530*/  FSEL R62, R70, R86, !P0 ;  /* 0x00000056463e7208 */ /* 0x000fe40004000000 */
[----:B------:R-:W-:Y:S02]  /*8540*/  FSEL R63, R71, R87, !P0 ;  /* 0x00000057473f7208 */ /* 0x000fe40004000000 */
[----:B------:R-:W-:Y:S02]  /*8550*/  ISETP.NE.AND P1, PT, R30, RZ, PT ;  /* 0x000000ff1e00720c */ /* 0x000fe40003f25270 */
[----:B------:R-:W-:-:S02]  /*8560*/  ISETP.NE.AND P0, PT, R31, RZ, PT ;  /* 0x000000ff1f00720c */ /* 0x000fc40003f05270 */
[----:B------:R-:W1:Y:S01]  /*8570*/  LDC.64 R30, c[0x4][0x18] ;  /* 0x01000600ff1e7b82 */ /* 0x000e620000000a00 */
[----:B------:R-:W-:Y:S02]  /*8580*/  FSEL R52, R64, R82, !P2 ;  /* 0x0000005240347208 */ /* 0x000fe40005000000 */
[----:B------:R-:W-:Y:S02]  /*8590*/  FSEL R53, R65, R83, !P2 ;  /* 0x0000005341357208 */ /* 0x000fe40005000000 */
[----:B------:R-:W-:Y:S02]  /*85a0*/  ISETP.NE.AND P2, PT, R0, RZ, PT ;  /* 0x000000ff0000720c */ /* 0x000fe40003f45270 */
[----:B------:R-:W-:Y:S02]  /*85b0*/  ISETP.NE.AND P3, PT, R27, RZ, PT ;  /* 0x000000ff1b00720c */ /* 0x000fe40003f65270 */
[----:B------:R-:W-:Y:S02]  /*85c0*/  FSEL R56, R56, R98, !P2 ;  /* 0x0000006238387208 */ /* 0x000fe40005000000 */
[----:B------:R-:W-:-:S02]  /*85d0*/  FSEL R57, R57, R99, !P2 ;  /* 0x0000006339397208 */ /* 0x000fc40005000000 */
[----:B-----5:R-:W-:Y:S01]  /*85e0*/  LOP3.LUT P2, R0, R110, 0x1, RZ, 0xc0, !PT ;  /* 0x000000016e007812 */ /* 0x020fe2000784c0ff */
[----:B------:R-:W-:Y:S01]  /*85f0*/  IMAD.MOV.U32 R68, RZ, RZ, 0x79785eba ;  /* 0x79785ebaff447424 */ /* 0x000fe200078e00ff */
[----:B------:R-:W-:Y:S01]  /*8600*/  DMUL R32, R28, R28 ;  /* 0x0000001c1c207228 */ /* 0x000fe20000000000 */
[----:B------:R-:W-:Y:S02]  /*8610*/  ISETP.NE.AND P6, PT, R108, RZ, PT ;  /* 0x000000ff6c00720c */ /* 0x000fe40003fc5270 */
[----:B------:R-:W-:Y:S01]  /*8620*/  IMAD.SHL.U32 R27, R0, 0x8, RZ ;  /* 0x00000008001b7824 */ /* 0x000fe200078e00ff */
[----:B------:R-:W-:Y:S02]  /*8630*/  FSEL R68, -R68, 4.2945490664224492434e-19, !P2 ;  /* 0x20fd816444447808 */ /* 0x000fe40005000100 */
[----:B------:R-:W-:Y:S02]  /*8640*/  ISETP.NE.AND P5, PT, R109, RZ, PT ;  /* 0x000000ff6d00720c */ /* 0x000fe40003fa5270 */
[----:B------:R-:W-:Y:S01]  /*8650*/  FSEL R64, R72, R90, !P6 ;  /* 0x0000005a48407208 */ /* 0x000fe20007000000 */
[----:B-1----:R-:W-:Y:S01]  /*8660*/  IMAD.WIDE.U32 R30, R27, 0x8, R30 ;  /* 0x000000081b1e7825 */ /* 0x002fe200078e001e */
[----:B------:R-:W-:-:S02]  /*8670*/  FSEL R65, R73, R91, !P6 ;  /* 0x0000005b49417208 */ /* 0x000fc40007000000 */
[----:B------:R-:W-:Y:S02]  /*8680*/  FSEL R44, R44, R92, !P5 ;  /* 0x0000005c2c2c7208 */ /* 0x000fe40006800000 */
[----:B------:R-:W2:Y:S01]  /*8690*/  LDG.E.64.CONSTANT R34, desc[UR6][R30.64+0x8] ;  /* 0x000008061e227981 */ /* 0x000ea2000c1e9b00 */
[----:B------:R-:W-:Y:S01]  /*86a0*/  IMAD.MOV.U32 R0, RZ, RZ, 0x3de5db65 ;  /* 0x3de5db65ff007424 */ /* 0x000fe200078e00ff */
[----:B------:R-:W-:Y:S02]  /*86b0*/  FSEL R45, R45, R93, !P5 ;  /* 0x0000005d2d2d7208 */ /* 0x000fe40006800000 */
[----:B------:R-:W3:Y:S01]  /*86c0*/  LDG.E.64.CONSTANT R36, desc[UR6][R30.64+0x10] ;  /* 0x000010061e247981 */ /* 0x000ee2000c1e9b00 */
[----:B------:R-:W-:Y:S02]  /*86d0*/  ISETP.NE.AND P6, PT, R208, RZ, PT ;  /* 0x000000ffd000720c */ /* 0x000fe40003fc5270 */
[----:B------:R-:W-:Y:S01]  /*86e0*/  FSEL R58, R58, R102, !P0 ;  /* 0x000000663a3a7208 */ /* 0x000fe20004000000 */
[----:B------:R-:W4:Y:S01]  /*86f0*/  LDG.E.64.CONSTANT R38, desc[UR6][R30.64+0x18] ;  /* 0x000018061e267981 */ /* 0x000f22000c1e9b00 */
[----:B------:R-:W-:Y:S01]  /*8700*/  FSEL R59, R59, R103, !P0 ;  /* 0x000000673b3b7208 */ /* 0x000fe20004000000 */
[----:B------:R-:W-:Y:S01]  /*8710*/  BSSY B2, `(.L_x_140) ;  /* 0x0000034000027945 */ /* 0x000fe20003800000 */
[----:B------:R-:W-:Y:S01]  /*8720*/  ISETP.NE.AND P4, PT, R8, RZ, PT ;  /* 0x000000ff0800720c */ /* 0x000fe20003f85270 */
[----:B------:R-:W5:Y:S01]  /*8730*/  LDG.E.64.CONSTANT R40, desc[UR6][R30.64+0x20] ;  /* 0x000020061e287981 */ /* 0x000f62000c1e9b00 */
[----:B------:R-:W-:-:S02]  /*8740*/  FSEL R48, R48, R96, !P3 ;  /* 0x0000006030307208 */ /* 0x000fc40005800000 */
[----:B------:R-:W-:Y:S01]  /*8750*/  FSEL R49, R49, R97, !P3 ;  /* 0x0000006131317208 */ /* 0x000fe20005800000 */
[----:B------:R-:W4:Y:S04]  /*8760*/  LDG.E.64.CONSTANT R42, desc[UR6][R30.64+0x28] ;  /* 0x000028061e2a7981 */ /* 0x000f28000c1e9b00 */
[----:B------:R-:W5:Y:S01]  /*8770*/  LDG.E.64.CONSTANT R66, desc[UR6][R30.64+0x30] ;  /* 0x000030061e427981 */ /* 0x000f62000c1e9b00 */
[----:B------:R-:W-:Y:S02]  /*8780*/  FSEL R69, R0, -0.082518599927425384521, !P2 ;  /* 0xbda8ff8300457808 */ /* 0x000fe40005000000 */
[----:B------:R-:W-:Y:S02]  /*8790*/  ISETP.NE.AND P5, PT, R207, RZ, PT ;  /* 0x000000ffcf00720c */ /* 0x000fe40003fa5270 */
[----:B------:R-:W-:-:S02]  /*87a0*/  LOP3.LUT P0, RZ, R110, 0x2, RZ, 0xc0, !PT ;  /* 0x000000026eff7812 */ /* 0x000fc4000780c0ff */
[----:B------:R-:W-:Y:S02]  /*87b0*/  FSEL R46, R46, R94, !P4 ;  /* 0x0000005e2e2e7208 */ /* 0x000fe40006000000 */
[----:B------:R-:W-:Y:S02]  /*87c0*/  FSEL R47, R47, R95, !P4 ;  /* 0x0000005f2f2f7208 */ /* 0x000fe40006000000 */
        /* <DEDUP_REMOVED lines=11> */
[----:B------:R-:W-:-:S06]  /*8880*/  FSEL R31, R29, R33, !P2 ;  /* 0x000000211d1f7208 */ /* 0x000fcc0005000000 */
[----:B------:R-:W-:-:S10]  /*8890*/  DFMA R28, R30, -1, RZ ;  /* 0xbff000001e1c782b */ /* 0x000fd400000000ff */
        /* <DEDUP_REMOVED lines=23> */
.L_x_143:
[----:B------:R0:W5:Y:S01]  /*8a10*/  LDL R134, [R9] ;  /* 0x0000000009867983 */ /* 0x0001620000100800 */
[----:B------:R-:W-:Y:S05]  /*8a20*/  BRA `(.L_x_142) ;  /* 0x0000000000087947 */ /* 0x000fea0003800000 */
.L_x_141:
[----:B------:R-:W-:Y:S01]  /*8a30*/  DMUL R28, RZ, R106 ;  /* 0x0000006aff1c7228 */ /* 0x000fe20000000000 */
[----:B------:R-:W-:-:S10]  /*8a40*/  IMAD.MOV.U32 R134, RZ, RZ, RZ ;  /* 0x000000ffff867224 */ /* 0x000fd400078e00ff */
.L_x_142:
[----:B------:R-:W-:Y:S05]  /*8a50*/  BSYNC B2 ;  /* 0x0000000000027941 */ /* 0x000fea0003800000 */
.L_x_140:
[----:B------:R-:W1:Y:S01]  /*8a60*/  LDC.64 R18, c[0x0][0x220] ;  /* 0x00008800ff127b82 */ /* 0x000e620000000a00 */
[----:B------:R-:W-:Y:S01]  /*8a70*/  ISETP.NE.AND P6, PT, R193, RZ, PT ;  /* 0x000000ffc100720c */ /* 0x000fe20003fc5270 */
[----:B------:R1:W2:Y:S01]  /*8a80*/  F2F.F32.F64 R69, R2 ;  /* 0x0000000200457310 */ /* 0x0002a20000301000 */
[----:B------:R-:W-:Y:S01]  /*8a90*/  ISETP.NE.AND P0, PT, R215, RZ, PT ;  /* 0x000000ffd700720c */ /* 0x000fe20003f05270 */
[----:B------:R-:W-:Y:S01]  /*8aa0*/  IMAD R31, R26, 0x80, R16 ;  /* 0x000000801a1f7824 */ /* 0x000fe200078e0210 */
[----:B------:R-:W-:Y:S01]  /*8ab0*/  P2R R0, PR, RZ, 0x40 ;  /* 0x00000040ff007803 */ /* 0x000fe20000000000 */
[----:B------:R-:W-:Y:S01]  /*8ac0*/  IMAD R25, R25, 0x80, R15 ;  /* 0x0000008019197824 */ /* 0x000fe200078e020f */
[----:B------:R-:W-:Y:S01]  /*8ad0*/  ISETP.NE.AND P6, PT, R147, RZ, PT ;  /* 0x000000ff9300720c */ /* 0x000fe20003fc5270 */
[----:B------:R-:W3:Y:S01]  /*8ae0*/  LDC.64 R26, c[0x0][0x228] ;  /* 0x00008a00ff1a7b82 */ /* 0x000ee20000000a00 */
[----:B------:R-:W-:Y:S01]  /*8af0*/  ISETP.NE.AND P5, PT, R214, RZ, PT ;  /* 0x000000ffd600720c */ /* 0x000fe20003fa5270 */
[----:B------:R-:W4:Y:S01]  /*8b00*/  F2F.F32.F64 R43, R4 ;  /* 0x00000004002b7310 */ /* 0x000f220000301000 */
[----:B------:R-:W-:Y:S01]  /*8b10*/  ISETP.NE.AND P4, PT, R213, RZ, PT ;  /* 0x000000ffd500720c */ /* 0x000fe20003f85270 */
[----:B------:R-:W-:Y:S01]  /*8b20*/  IMAD R33, R24, 0x80, R14 ;  /* 0x0000008018217824 */ /* 0x000fe200078e020e */
[----:B------:R-:W-:Y:S01]  /*8b30*/  ISETP.NE.AND P3, PT, R212, RZ, PT ;  /* 0x000000ffd400720c */ /* 0x000fe20003f65270 */
[----:B------:R-:W-:Y:S01]  /*8b40*/  IMAD R23, R23, 0x80, R13 ;  /* 0x0000008017177824 */ /* 0x000fe200078e020d */
[----:B------:R-:W-:Y:S01]  /*8b50*/  ISETP.NE.AND P2, PT, R211, RZ, PT ;  /* 0x000000ffd300720c */ /* 0x000fe20003f45270 */
[----:B------:R-:W-:Y:S01]  /*8b60*/  IMAD R35, R22, 0x80, R146 ;  /* 0x0000008016237824 */ /* 0x000fe200078e0292 */
[----:B------:R-:W-:Y:S01]  /*8b70*/  ISETP.NE.AND P1, PT, R210, RZ, PT ;  /* 0x000000ffd200720c */ /* 0x000fe20003f25270 */
[----:B------:R1:W1:Y:S01]  /*8b80*/  F2F.F32.F64 R41, R6 ;  /* 0x0000000600297310 */ /* 0x0002620000301000 */
[----:B------:R-:W-:-:S02]  /*8b90*/  IMAD R21, R21, 0x80, R12 ;  /* 0x0000008015157824 */ /* 0x000fc400078e020c */
[----:B------:R-:W-:Y:S02]  /*8ba0*/  IMAD R37, R20, 0x80, R11 ;  /* 0x0000008014257824 */ /* 0x000fe400078e020b */
[----:B------:R-:W-:Y:S02]  /*8bb0*/  IMAD R39, R17, 0x80, R10 ;  /* 0x0000008011277824 */ /* 0x000fe400078e020a */
[--C-:B-1----:R-:W-:Y:S01]  /*8bc0*/  IMAD.WIDE R2, R31, 0x4, R18.reuse ;  /* 0x000000041f027825 */ /* 0x102fe200078e0212 */
[----:B------:R-:W1:Y:S03]  /*8bd0*/  F2F.F32.F64 R51, R50 ;  /* 0x0000003200337310 */ /* 0x000e660000301000 */
[--C-:B0-----:R-:W-:Y:S01]  /*8be0*/  IMAD.WIDE R6, R25, 0x4, R18.reuse ;  /* 0x0000000419067825 */ /* 0x101fe200078e0212 */
[----:B--2---:R0:W-:Y:S03]  /*8bf0*/  @!P0 STG.E desc[UR6][R2.64], R69 ;  /* 0x0000004502008986 */ /* 0x0041e6000c101906 */
[--C-:B------:R-:W-:Y:S01]  /*8c00*/  IMAD.WIDE R8, R33, 0x4, R18.reuse ;  /* 0x0000000421087825 */ /* 0x100fe200078e0212 */
[----:B----4-:R-:W-:Y:S01]  /*8c10*/  @!P6 STG.E desc[UR6][R6.64], R43 ;  /* 0x0000002b0600e986 */ /* 0x010fe2000c101906 */
[----:B------:R-:W2:Y:S01]  /*8c20*/  F2F.F32.F64 R53, R52 ;  /* 0x0000003400357310 */ /* 0x000ea20000301000 */
[----:B------:R-:W-:Y:S01]  /*8c30*/  ISETP.NE.AND P6, PT, R0, RZ, PT ;  /* 0x000000ff0000720c */ /* 0x000fe20003fc5270 */
[----:B------:R-:W-:-:S04]  /*8c40*/  IMAD.WIDE R4, R23, 0x4, R18 ;  /* 0x0000000417047825 */ /* 0x000fc800078e0212 */
[--C-:B------:R-:W-:Y:S01]  /*8c50*/  IMAD.WIDE R10, R35, 0x4, R18.reuse ;  /* 0x00000004230a7825 */ /* 0x100fe200078e0212 */
[----:B0-----:R-:W0:Y:S01]  /*8c60*/  LDC.64 R2, c[0x4][0x18] ;  /* 0x01000600ff027b82 */ /* 0x001e220000000a00 */
[----:B------:R-:W4:Y:S02]  /*8c70*/  F2F.F32.F64 R61, R60 ;  /* 0x0000003c003d7310 */ /* 0x000f240000301000 */
[----:B------:R-:W-:-:S04]  /*8c80*/  IMAD.WIDE R12, R21, 0x4, R18 ;  /* 0x00000004150c7825 */ /* 0x000fc800078e0212 */
[--C-:B------:R-:W-:Y:S01]  /*8c90*/  IMAD.WIDE R14, R37, 0x4, R18.reuse ;  /* 0x00000004250e7825 */ /* 0x100fe200078e0212 */
[----:B------:R-:W-:Y:S01]  /*8ca0*/  @!P6 STG.E desc[UR6][R8.64], R41 ;  /* 0x000000290800e986 */ /* 0x000fe2000c101906 */
[----:B------:R-:W4:Y:S02]  /*8cb0*/  F2F.F32.F64 R63, R62 ;  /* 0x0000003e003f7310 */ /* 0x000f240000301000 */
[----:B------:R-:W-:Y:S01]  /*8cc0*/  IMAD.WIDE R16, R39, 0x4, R18 ;  /* 0x0000000427107825 */ /* 0x000fe200078e0212 */
[----:B-1----:R1:W-:Y:S03]  /*8cd0*/  @!P5 STG.E desc[UR6][R4.64], R51 ;  /* 0x000000330400d986 */ /* 0x0023e6000c101906 */
[----:B---3--:R-:W-:Y:S01]  /*8ce0*/  IMAD.WIDE R18, R31, 0x4, R26 ;  /* 0x000000041f127825 */ /* 0x008fe200078e021a */
[----:B--2---:R2:W-:Y:S01]  /*8cf0*/  @!P4 STG.E desc[UR6][R10.64], R53 ;  /* 0x000000350a00c986 */ /* 0x0045e2000c101906 */
[----:B------:R-:W3:Y:S03]  /*8d00*/  F2F.F32.F64 R65, R64 ;  /* 0x0000004000417310 */ /* 0x000ee60000301000 */
[----:B----4-:R4:W-:Y:S04]  /*8d10*/  @!P3 STG.E desc[UR6][R12.64], R61 ;  /* 0x0000003d0c00b986 */ /* 0x0109e8000c101906 */
[----:B------:R0:W-:Y:S01]  /*8d20*/  @!P2 STG.E desc[UR6][R14.64], R63 ;  /* 0x0000003f0e00a986 */ /* 0x0001e2000c101906 */
[----:B------:R-:W1:Y:S03]  /*8d30*/  F2F.F32.F64 R45, R44 ;  /* 0x0000002c002d7310 */ /* 0x000e660000301000 */
[----:B---3--:R3:W-:Y:S04]  /*8d40*/  @!P1 STG.E desc[UR6][R16.64], R65 ;  /* 0x0000004110009986 */ /* 0x0087e8000c101906 */
[----:B-1----:R1:W-:Y:S01]  /*8d50*/  @!P0 STG.E desc[UR6][R18.64], R45 ;  /* 0x0000002d12008986 */ /* 0x0023e2000c101906 */
[----:B-----5:R-:W-:-:S05]  /*8d60*/  LOP3.LUT P0, R0, R134, 0x1, RZ, 0xc0, !PT ;  /* 0x0000000186007812 */ /* 0x020fca000780c0ff */
[----:B------:R-:W-:-:S04]  /*8d70*/  IMAD.SHL.U32 R5, R0, 0x8, RZ ;  /* 0x0000000800057824 */ /* 0x000fc800078e00ff */
[----:B0-----:R-:W-:-:S05]  /*8d80*/  IMAD.WIDE.U32 R2, R5, 0x8, R2 ;  /* 0x0000000805027825 */ /* 0x001fca00078e0002 */
[----:B------:R-:W5:Y:S04]  /*8d90*/  LDG.E.64.CONSTANT R6, desc[UR6][R2.64+0x8] ;  /* 0x0000080602067981 */ /* 0x000f68000c1e9b00 */
[----:B------:R-:W5:Y:S04]  /*8da0*/  LDG.E.64.CONSTANT R8, desc[UR6][R2.64+0x10] ;  /* 0x0000100602087981 */ /* 0x000f68000c1e9b00 */
[----:B--2---:R-:W2:Y:S04]  /*8db0*/  LDG.E.64.CONSTANT R10, desc[UR6][R2.64+0x18] ;  /* 0x00001806020a7981 */ /* 0x004ea8000c1e9b00 */
[----:B----4-:R-:W4:Y:S04]  /*8dc0*/  LDG.E.64.CONSTANT R12, desc[UR6][R2.64+0x20] ;  /* 0x00002006020c7981 */ /* 0x010f28000c1e9b00 */
[----:B------:R-:W2:Y:S04]  /*8dd0*/  LDG.E.64.CONSTANT R14, desc[UR6][R2.64+0x28] ;  /* 0x00002806020e7981 */ /* 0x000ea8000c1e9b00 */
[----:B---3--:R-:W3:Y:S01]  /*8de0*/  LDG.E.64.CONSTANT R16, desc[UR6][R2.64+0x30] ;  /* 0x0000300602107981 */ /* 0x008ee2000c1e9b00 */
[----:B-1----:R-:W-:Y:S01]  /*8df0*/  IMAD.MOV.U32 R18, RZ, RZ, 0x79785eba ;  /* 0x79785ebaff127424 */ /* 0x002fe200078e00ff */
[----:B------:R-:W-:Y:S01]  /*8e00*/  DMUL R4, R28, R28 ;  /* 0x0000001c1c047228 */ /* 0x000fe20000000000 */
[----:B------:R-:W-:Y:S01]  /*8e10*/  IMAD.MOV.U32 R0, RZ, RZ, 0x3de5db65 ;  /* 0x3de5db65ff007424 */ /* 0x000fe200078e00ff */
[----:B------:R-:W0:Y:S02]  /*8e20*/  F2F.F32.F64 R47, R46 ;  /* 0x0000002e002f7310 */ /* 0x000e240000301000 */
[----:B------:R-:W-:-:S02]  /*8e30*/  FSEL R18, -R18, 4.2945490664224492434e-19, !P0 ;  /* 0x20fd816412127808 */ /* 0x000fc40004000100 */
[----:B------:R-:W-:-:S04]  /*8e40*/  FSEL R19, R0, -0.082518599927425384521, !P0 ;  /* 0xbda8ff8300137808 */ /* 0x000fc80004000000 */
[----:B------:R-:W1:Y:S08]  /*8e50*/  F2F.F32.F64 R49, R48 ;  /* 0x0000003000317310 */ /* 0x000e700000301000 */
[----:B------:R-:W1:Y:S08]  /*8e60*/  F2F.F32.F64 R57, R56 ;  /* 0x0000003800397310 */ /* 0x000e700000301000 */
[----:B------:R-:W1:Y:S08]  /*8e70*/  F2F.F32.F64 R55, R54 ;  /* 0x0000003600377310 */ /* 0x000e700000301000 */
[----:B------:R-:W1:Y:S08]  /*8e80*/  F2F.F32.F64 R59, R58 ;  /* 0x0000003a003b7310 */ /* 0x000e700000301000 */
[----:B------:R-:W1:Y:S01]  /*8e90*/  F2F.F32.F64 R67, R66 ;  /* 0x0000004200437310 */ /* 0x000e620000301000 */
[----:B-----5:R-:W-:-:S08]  /*8ea0*/  DFMA R6, R4, R18, R6 ;  /* 0x000000120406722b */ /* 0x020fd00000000006 */
[----:B------:R-:W-:-:S08]  /*8eb0*/  DFMA R6, R4, R6, R8 ;  /* 0x000000060406722b */ /* 0x000fd00000000008 */
[----:B--2---:R-:W-:Y:S01]  /*8ec0*/  DFMA R6, R4, R6, R10 ;  /* 0x000000060406722b */ /* 0x004fe2000000000a */
[----:B------:R-:W-:-:S07]  /*8ed0*/  IMAD.WIDE R10, R21, 0x4, R26 ;  /* 0x00000004150a7825 */ /* 0x000fce00078e021a */
[----:B----4-:R-:W-:Y:S01]  /*8ee0*/  DFMA R6, R4, R6, R12 ;  /* 0x000000060406722b */ /* 0x010fe2000000000c */
[----:B------:R-:W-:-:S07]  /*8ef0*/  IMAD.WIDE R12, R37, 0x4, R26 ;  /* 0x00000004250c7825 */ /* 0x000fce00078e021a */
[----:B------:R-:W-:-:S08]  /*8f00*/  DFMA R6, R4, R6, R14 ;  /* 0x000000060406722b */ /* 0x000fd0000000000e */
[----:B---3--:R-:W-:-:S08]  /*8f10*/  DFMA R6, R4, R6, R16 ;  /* 0x000000060406722b */ /* 0x008fd00000000010 */
[----:B------:R-:W-:Y:S02]  /*8f20*/  DFMA R28, R6, R28, R28 ;  /* 0x0000001c061c722b */ /* 0x000fe4000000001c */
[----:B------:R-:W-:Y:S01]  /*8f30*/  DFMA R4, R4, R6, 1 ;  /* 0x3ff000000404742b */ /* 0x000fe20000000006 */
[----:B------:R-:W-:-:S09]  /*8f40*/  IMAD.WIDE R6, R33, 0x4, R26 ;  /* 0x0000000421067825 */ /* 0x000fd200078e021a */
[----:B------:R-:W-:Y:S02]  /*8f50*/  FSEL R8, R28, R4, !P0 ;  /* 0x000000041c087208 */ /* 0x000fe40004000000 */
[----:B------:R-:W-:Y:S01]  /*8f60*/  FSEL R9, R29, R5, !P0 ;  /* 0x000000051d097208 */ /* 0x000fe20004000000 */
[----:B------:R-:W-:Y:S01]  /*8f70*/  IMAD.WIDE R4, R25, 0x4, R26 ;  /* 0x0000000419047825 */ /* 0x000fe200078e021a */
[----:B------:R-:W-:-:S04]  /*8f80*/  ISETP.NE.AND P0, PT, R147, RZ, PT ;  /* 0x000000ff9300720c */ /* 0x000fc80003f05270 */
[----:B------:R-:W-:-:S09]  /*8f90*/  DFMA R2, R8, -1, RZ ;  /* 0xbff000000802782b */ /* 0x000fd200000000ff */
[----:B0-----:R0:W-:Y:S01]  /*8fa0*/  @!P0 STG.E desc[UR6][R4.64], R47 ;  /* 0x0000002f04008986 */ /* 0x0011e2000c101906 */
[----:B------:R-:W-:-:S03]  /*8fb0*/  LOP3.LUT P0, RZ, R134, 0x2, RZ, 0xc0, !PT ;  /* 0x0000000286ff7812 */ /* 0x000fc6000780c0ff */
[----:B-1----:R0:W-:Y:S01]  /*8fc0*/  @!P6 STG.E desc[UR6][R6.64], R49 ;  /* 0x000000310600e986 */ /* 0x0021e2000c101906 */
[----:B------:R-:W-:Y:S02]  /*8fd0*/  FSEL R14, R8, R2, !P0 ;  /* 0x00000002080e7208 */ /* 0x000fe40004000000 */
[----:B------:R-:W-:Y:S01]  /*8fe0*/  FSEL R15, R9, R3, !P0 ;  /* 0x00000003090f7208 */ /* 0x000fe20004000000 */
[----:B------:R-:W-:-:S04]  /*8ff0*/  IMAD.WIDE R2, R23, 0x4, R26 ;  /* 0x0000000417027825 */ /* 0x000fc800078e021a */
[----:B------:R-:W-:Y:S01]  /*9000*/  IMAD.WIDE R8, R35, 0x4, R26 ;  /* 0x0000000423087825 */ /* 0x000fe200078e021a */
[----:B------:R0:W-:Y:S04]  /*9010*/  @!P5 STG.E desc[UR6][R2.64], R57 ;  /* 0x000000390200d986 */ /* 0x0001e8000c101906 */
[----:B------:R0:W-:Y:S04]  /*9020*/  @!P4 STG.E desc[UR6][R8.64], R55 ;  /* 0x000000370800c986 */ /* 0x0001e8000c101906 */
[----:B------:R0:W-:Y:S04]  /*9030*/  @!P3 STG.E desc[UR6][R10.64], R59 ;  /* 0x0000003b0a00b986 */ /* 0x0001e8000c101906 */
[----:B------:R0:W-:Y:S01]  /*9040*/  @!P2 STG.E desc[UR6][R12.64], R67 ;  /* 0x000000430c00a986 */ /* 0x0001e2000c101906 */
[----:B------:R-:W-:Y:S05]  /*9050*/  @P1 EXIT ;  /* 0x000000000000194d */ /* 0x000fea0003800000 */
[----:B------:R-:W1:Y:S01]  /*9060*/  F2F.F32.F64 R15, R14 ;  /* 0x0000000e000f7310 */ /* 0x000e620000301000 */
[----:B0-----:R-:W-:-:S05]  /*9070*/  IMAD.WIDE R2, R39, 0x4, R26 ;  /* 0x0000000427027825 */ /* 0x001fca00078e021a */
[----:B-1----:R-:W-:Y:S01]  /*9080*/  STG.E desc[UR6][R2.64], R15 ;  /* 0x0000000f02007986 */ /* 0x002fe2000c101906 */
[----:B------:R-:W-:Y:S05]  /*9090*/  EXIT ;  /* 0x000000000000794d */ /* 0x000fea0003800000 */
        .weak           $__internal_0_$__cuda_sm20_div_rn_f64_full
        .type           $__internal_0_$__cuda_sm20_div_rn_f64_full,@function
        .size           $__internal_0_$__cuda_sm20_div_rn_f64_full,($triton_$__internal_accurate_pow - $__internal_0_$__cuda_sm20_div_rn_f64_full)
$__internal_0_$__cuda_sm20_div_rn_f64_full:
[C---:B------:R-:W-:Y:S01]  /*90a0*/  FSETP.GEU.AND P2, PT, |R31|.reuse, 1.469367938527859385e-39, PT ;  /* 0x001000001f00780b */ /* 0x040fe20003f4e200 */
[----:B------:R-:W-:Y:S01]  /*90b0*/  IMAD.U32 R35, RZ, RZ, UR5 ;  /* 0x00000005ff237e24 */ /* 0x000fe2000f8e00ff */
[C---:B------:R-:W-:Y:S01]  /*90c0*/  LOP3.LUT R28, R31.reuse, 0x800fffff, RZ, 0xc0, !PT ;  /* 0x800fffff1f1c7812 */ /* 0x040fe200078ec0ff */
[----:B------:R-:W-:Y:S01]  /*90d0*/  IMAD.MOV.U32 R93, RZ, RZ, 0x1ca00000 ;  /* 0x1ca00000ff5d7424 */ /* 0x000fe200078e00ff */
[----:B------:R-:W-:Y:S01]  /*90e0*/  LOP3.LUT R32, R31, 0x7ff00000, RZ, 0xc0, !PT ;  /* 0x7ff000001f207812 */ /* 0x000fe200078ec0ff */
[----:B------:R-:W-:Y:S01]  /*90f0*/  IMAD.U32 R34, RZ, RZ, UR4 ;  /* 0x00000004ff227e24 */ /* 0x000fe2000f8e00ff */
[----:B------:R-:W-:Y:S01]  /*9100*/  LOP3.LUT R29, R28, 0x3ff00000, RZ, 0xfc, !PT ;  /* 0x3ff000001c1d7812 */ /* 0x000fe200078efcff */
[----:B------:R-:W-:Y:S01]  /*9110*/  IMAD.MOV.U32 R28, RZ, RZ, R30 ;  /* 0x000000ffff1c7224 */ /* 0x000fe200078e001e */
[----:B------:R-:W-:Y:S01]  /*9120*/  LOP3.LUT R87, R35, 0x7ff00000, RZ, 0xc0, !PT ;  /* 0x7ff0000023577812 */ /* 0x000fe200078ec0ff */
[----:B------:R-:W-:-:S04]  /*9130*/  IMAD.MOV.U32 R27, RZ, RZ, R32 ;  /* 0x000000ffff1b7224 */ /* 0x000fc800078e0020 */
[----:B------:R-:W-:Y:S01]  /*9140*/  @!P2 DMUL R28, R30, 8.98846567431157953865e+307 ;  /* 0x7fe000001e1ca828 */ /* 0x000fe20000000000 */
[----:B------:R-:W-:-:S05]  /*9150*/  IMAD.MOV.U32 R92, RZ, RZ, R87 ;  /* 0x000000ffff5c7224 */ /* 0x000fca00078e0057 */
[----:B------:R-:W0:Y:S04]  /*9160*/  MUFU.RCP64H R33, R29 ;  /* 0x0000001d00217308 */ /* 0x000e280000001800 */
[----:B------:R-:W-:Y:S02]  /*9170*/  @!P2 LOP3.LUT R27, R29, 0x7ff00000, RZ, 0xc0, !PT ;  /* 0x7ff000001d1ba812 */ /* 0x000fe400078ec0ff */
[----:B------:R-:W-:Y:S01]  /*9180*/  ISETP.GE.U32.AND P2, PT, R87, R32, PT ;  /* 0x000000205700720c */ /* 0x000fe20003f46070 */
[----:B------:R-:W-:-:S03]  /*9190*/  IMAD.MOV.U32 R32, RZ, RZ, 0x1 ;  /* 0x00000001ff207424 */ /* 0x000fc600078e00ff */
[----:B------:R-:W-:Y:S02]  /*91a0*/  SEL R41, R93, 0x63400000, !P2 ;  /* 0x634000005d297807 */ /* 0x000fe40005000000 */
[----:B------:R-:W-:Y:S01]  /*91b0*/  FSETP.GEU.AND P2, PT, |R35|, 1.469367938527859385e-39, PT ;  /* 0x001000002300780b */ /* 0x000fe20003f4e200 */
[----:B0-----:R-:W-:-:S08]  /*91c0*/  DFMA R36, R32, -R28, 1 ;  /* 0x3ff000002024742b */ /* 0x001fd0000000081c */
[----:B------:R-:W-:-:S08]  /*91d0*/  DFMA R36, R36, R36, R36 ;  /* 0x000000242424722b */ /* 0x000fd00000000024 */
[----:B------:R-:W-:Y:S01]  /*91e0*/  DFMA R36, R32, R36, R32 ;  /* 0x000000242024722b */ /* 0x000fe20000000020 */
[----:B------:R-:W-:Y:S01]  /*91f0*/  LOP3.LUT R33, R41, 0x800fffff, R35, 0xf8, !PT ;  /* 0x800fffff29217812 */ /* 0x000fe200078ef823 */
[----:B------:R-:W-:-:S06]  /*9200*/  IMAD.MOV.U32 R32, RZ, RZ, R34 ;  /* 0x000000ffff207224 */ /* 0x000fcc00078e0022 */
[----:B------:R-:W-:-:S08]  /*9210*/  DFMA R38, R36, -R28, 1 ;  /* 0x3ff000002426742b */ /* 0x000fd0000000081c */
[----:B------:R-:W-:Y:S01]  /*9220*/  DFMA R36, R36, R38, R36 ;  /* 0x000000262424722b */ /* 0x000fe20000000024 */
[----:B------:R-:W-:Y:S10]  /*9230*/  @P2 BRA `(.L_x_144) ;  /* 0x0000000000202947 */ /* 0x000ff40003800000 */
[----:B------:R-:W-:-:S04]  /*9240*/  LOP3.LUT R38, R31, 0x7ff00000, RZ, 0xc0, !PT ;  /* 0x7ff000001f267812 */ /* 0x000fc800078ec0ff */
[----:B------:R-:W-:Y:S01]  /*9250*/  ISETP.GE.U32.AND P2, PT, R87, R38, PT ;  /* 0x000000265700720c */ /* 0x000fe20003f46070 */
[----:B------:R-:W-:-:S03]  /*9260*/  IMAD.MOV.U32 R38, RZ, RZ, RZ ;  /* 0x000000ffff267224 */ /* 0x000fc600078e00ff */
[----:B------:R-:W-:-:S04]  /*9270*/  SEL R39, R93, 0x63400000, !P2 ;  /* 0x634000005d277807 */ /* 0x000fc80005000000 */
[----:B------:R-:W-:-:S04]  /*9280*/  LOP3.LUT R39, R39, 0x80000000, R35, 0xf8, !PT ;  /* 0x8000000027277812 */ /* 0x000fc800078ef823 */
[----:B------:R-:W-:-:S06]  /*9290*/  LOP3.LUT R39, R39, 0x100000, RZ, 0xfc, !PT ;  /* 0x0010000027277812 */ /* 0x000fcc00078efcff */
[----:B------:R-:W-:-:S10]  /*92a0*/  DFMA R32, R32, 2, -R38 ;  /* 0x400000002020782b */ /* 0x000fd40000000826 */
[----:B------:R-:W-:-:S07]  /*92b0*/  LOP3.LUT R92, R33, 0x7ff00000, RZ, 0xc0, !PT ;  /* 0x7ff00000215c7812 */ /* 0x000fce00078ec0ff */
.L_x_144:
[----:B------:R-:W-:Y:S01]  /*92c0*/  VIADD R94, R92, 0xffffffff ;  /* 0xffffffff5c5e7836 */ /* 0x000fe20000000000 */
[----:B------:R-:W-:Y:S01]  /*92d0*/  DMUL R38, R36, R32 ;  /* 0x0000002024267228 */ /* 0x000fe20000000000 */
[----:B------:R-:W-:Y:S01]  /*92e0*/  VIADD R95, R27, 0xffffffff ;  /* 0xffffffff1b5f7836 */ /* 0x000fe20000000000 */
[----:B------:R-:W-:Y:S02]  /*92f0*/  BSSY B1, `(.L_x_145) ;  /* 0x0000038000017945 */ /* 0x000fe40003800000 */
[----:B------:R-:W-:-:S04]  /*9300*/  ISETP.GT.U32.AND P2, PT, R94, 0x7feffffe, PT ;  /* 0x7feffffe5e00780c */ /* 0x000fc80003f44070 */
[----:B------:R-:W-:Y:S01]  /*9310*/  ISETP.GT.U32.OR P2, PT, R95, 0x7feffffe, P2 ;  /* 0x7feffffe5f00780c */ /* 0x000fe20001744470 */
[----:B------:R-:W-:-:S08]  /*9320*/  DFMA R40, R38, -R28, R32 ;  /* 0x8000001c2628722b */ /* 0x000fd00000000020 */
[----:B------:R-:W-:-:S04]  /*9330*/  DFMA R36, R36, R40, R38 ;  /* 0x000000282424722b */ /* 0x000fc80000000026 */
[----:B------:R-:W-:Y:S07]  /*9340*/  @P2 BRA `(.L_x_146) ;  /* 0x0000000000742947 */ /* 0x000fee0003800000 */
[----:B------:R-:W-:Y:S01]  /*9350*/  LOP3.LUT R34, R31, 0x7ff00000, RZ, 0xc0, !PT ;  /* 0x7ff000001f227812 */ /* 0x000fe200078ec0ff */
[----:B------:R-:W-:-:S03]  /*9360*/  UMOV UR8, 0xb9600000 ;  /* 0xb960000000087882 */ /* 0x000fc60000000000 */
[----:B------:R-:W-:Y:S01]  /*9370*/  ISETP.GE.U32.AND P2, PT, R87, R34, PT ;  /* 0x000000225700720c */ /* 0x000fe20003f46070 */
[----:B------:R-:W-:-:S03]  /*9380*/  IMAD.MOV R34, RZ, RZ, -R34 ;  /* 0x000000ffff227224 */ /* 0x000fc600078e0a22 */
[----:B------:R-:W-:Y:S02]  /*9390*/  SEL R38, R93, 0x63400000, !P2 ;  /* 0x634000005d267807 */ /* 0x000fe40005000000 */
[----:B------:R-:W-:Y:S01]  /*93a0*/  VIADDMNMX R87, R87, R34, UR8, !PT ;  /* 0x0000000857577e46 */ /* 0x000fe2000f800122 */
[----:B------:R-:W-:-:S03]  /*93b0*/  IMAD.MOV.U32 R34, RZ, RZ, RZ ;  /* 0x000000ffff227224 */ /* 0x000fc600078e00ff */
[----:B------:R-:W-:-:S05]  /*93c0*/  VIMNMX R87, R87, 0x46a00000, PT ;  /* 0x46a0000057577848 */ /* 0x000fca0003fe0100 */
[----:B------:R-:W-:-:S04]  /*93d0*/  IMAD.IADD R87, R87, 0x1, -R38 ;  /* 0x0000000157577824 */ /* 0x000fc800078e0a26 */
[----:B------:R-:W-:-:S06]  /*93e0*/  VIADD R35, R87, 0x7fe00000 ;  /* 0x7fe0000057237836 */ /* 0x000fcc0000000000 */
[----:B------:R-:W-:-:S10]  /*93f0*/  DMUL R38, R36, R34 ;  /* 0x0000002224267228 */ /* 0x000fd40000000000 */
[----:B------:R-:W-:-:S13]  /*9400*/  FSETP.GTU.AND P2, PT, |R39|, 1.469367938527859385e-39, PT ;  /* 0x001000002700780b */ /* 0x000fda0003f4c200 */
[----:B------:R-:W-:Y:S05]  /*9410*/  @P2 BRA `(.L_x_147) ;  /* 0x0000000000942947 */ /* 0x000fea0003800000 */
[----:B------:R-:W-:Y:S01]  /*9420*/  DFMA R28, R36, -R28, R32 ;  /* 0x8000001c241c722b */ /* 0x000fe20000000020 */
[----:B------:R-:W-:-:S09]  /*9430*/  IMAD.MOV.U32 R34, RZ, RZ, RZ ;  /* 0x000000ffff227224 */ /* 0x000fd200078e00ff */
[----:B------:R-:W-:Y:S02]  /*9440*/  FSETP.NEU.AND P2, PT, R29, RZ, PT ;  /* 0x000000ff1d00720b */ /* 0x000fe40003f4d000 */
[----:B------:R-:W-:-:S04]  /*9450*/  LOP3.LUT R27, R29, 0x80000000, R31, 0x48, !PT ;  /* 0x800000001d1b7812 */ /* 0x000fc800078e481f */
[----:B------:R-:W-:-:S07]  /*9460*/  LOP3.LUT R35, R27, R35, RZ, 0xfc, !PT ;  /* 0x000000231b237212 */ /* 0x000fce00078efcff */
[----:B------:R-:W-:Y:S05]  /*9470*/  @!P2 BRA `(.L_x_147) ;  /* 0x00000000007ca947 */ /* 0x000fea0003800000 */
[----:B------:R-:W-:Y:S01]  /*9480*/  IMAD.MOV R31, RZ, RZ, -R87 ;  /* 0x000000ffff1f7224 */ /* 0x000fe200078e0a57 */
[----:B------:R-:W-:Y:S01]  /*9490*/  DMUL.RP R28, R36, R34 ;  /* 0x00000022241c7228 */ /* 0x000fe20000008000 */
[----:B------:R-:W-:-:S06]  /*94a0*/  IMAD.MOV.U32 R30, RZ, RZ, RZ ;  /* 0x000000ffff1e7224 */ /* 0x000fcc00078e00ff */
[----:B------:R-:W-:-:S03]  /*94b0*/  DFMA R30, R38, -R30, R36 ;  /* 0x8000001e261e722b */ /* 0x000fc60000000024 */
[----:B------:R-:W-:-:S03]  /*94c0*/  LOP3.LUT R27, R29, R27, RZ, 0x3c, !PT ;  /* 0x0000001b1d1b7212 */ /* 0x000fc600078e3cff */
[----:B------:R-:W-:-:S04]  /*94d0*/  IADD3 R30, -R87, -0x43300000, RZ ;  /* 0xbcd00000571e7810 */ /* 0x000fc80007ffe1ff */
[----:B------:R-:W-:-:S04]  /*94e0*/  FSETP.NEU.AND P2, PT, |R31|, R30, PT ;  /* 0x0000001e1f00720b */ /* 0x000fc80003f4d200 */
[----:B------:R-:W-:Y:S02]  /*94f0*/  FSEL R38, R28, R38, !P2 ;  /* 0x000000261c267208 */ /* 0x000fe40005000000 */
[----:B------:R-:W-:Y:S01]  /*9500*/  FSEL R39, R27, R39, !P2 ;  /* 0x000000271b277208 */ /* 0x000fe20005000000 */
[----:B------:R-:W-:Y:S06]  /*9510*/  BRA `(.L_x_147) ;  /* 0x0000000000547947 */ /* 0x000fec0003800000 */
.L_x_146:
[----:B------:R-:W-:-:S14]  /*9520*/  DSETP.NAN.AND P2, PT, R34, R34, PT ;  /* 0x000000222200722a */ /* 0x000fdc0003f48000 */
[----:B------:R-:W-:Y:S05]  /*9530*/  @P2 BRA `(.L_x_148) ;  /* 0x0000000000442947 */ /* 0x000fea0003800000 */
[----:B------:R-:W-:-:S14]  /*9540*/  DSETP.NAN.AND P2, PT, R30, R30, PT ;  /* 0x0000001e1e00722a */ /* 0x000fdc0003f48000 */
[----:B------:R-:W-:Y:S05]  /*9550*/  @P2 BRA `(.L_x_149) ;  /* 0x0000000000302947 */ /* 0x000fea0003800000 */
[----:B------:R-:W-:Y:S01]  /*9560*/  ISETP.NE.AND P2, PT, R92, R27, PT ;  /* 0x0000001b5c00720c */ /* 0x000fe20003f45270 */
[----:B------:R-:W-:Y:S02]  /*9570*/  IMAD.MOV.U32 R38, RZ, RZ, 0x0 ;  /* 0x00000000ff267424 */ /* 0x000fe400078e00ff */
[----:B------:R-:W-:-:S10]  /*9580*/  IMAD.MOV.U32 R39, RZ, RZ, -0x80000 ;  /* 0xfff80000ff277424 */ /* 0x000fd400078e00ff */
[----:B------:R-:W-:Y:S05]  /*9590*/  @!P2 BRA `(.L_x_147) ;  /* 0x000000000034a947 */ /* 0x000fea0003800000 */
[----:B------:R-:W-:Y:S02]  /*95a0*/  ISETP.NE.AND P2, PT, R92, 0x7ff00000, PT ;  /* 0x7ff000005c00780c */ /* 0x000fe40003f45270 */
[----:B------:R-:W-:Y:S02]  /*95b0*/  LOP3.LUT R39, R35, 0x80000000, R31, 0x48, !PT ;  /* 0x8000000023277812 */ /* 0x000fe400078e481f */
[----:B------:R-:W-:-:S13]  /*95c0*/  ISETP.EQ.OR P2, PT, R27, RZ, !P2 ;  /* 0x000000ff1b00720c */ /* 0x000fda0005742670 */
[----:B------:R-:W-:Y:S01]  /*95d0*/  @P2 LOP3.LUT R27, R39, 0x7ff00000, RZ, 0xfc, !PT ;  /* 0x7ff00000271b2812 */ /* 0x000fe200078efcff */
[----:B------:R-:W-:Y:S02]  /*95e0*/  @!P2 IMAD.MOV.U32 R38, RZ, RZ, RZ ;  /* 0x000000ffff26a224 */ /* 0x000fe400078e00ff */
[----:B------:R-:W-:Y:S02]  /*95f0*/  @P2 IMAD.MOV.U32 R38, RZ, RZ, RZ ;  /* 0x000000ffff262224 */ /* 0x000fe400078e00ff */
[----:B------:R-:W-:Y:S01]  /*9600*/  @P2 IMAD.MOV.U32 R39, RZ, RZ, R27 ;  /* 0x000000ffff272224 */ /* 0x000fe200078e001b */
[----:B------:R-:W-:Y:S06]  /*9610*/  BRA `(.L_x_147) ;  /* 0x0000000000147947 */ /* 0x000fec0003800000 */
.L_x_149:
[----:B------:R-:W-:Y:S01]  /*9620*/  LOP3.LUT R39, R31, 0x80000, RZ, 0xfc, !PT ;  /* 0x000800001f277812 */ /* 0x000fe200078efcff */
[----:B------:R-:W-:Y:S01]  /*9630*/  IMAD.MOV.U32 R38, RZ, RZ, R30 ;  /* 0x000000ffff267224 */ /* 0x000fe200078e001e */
[----:B------:R-:W-:Y:S06]  /*9640*/  BRA `(.L_x_147) ;  /* 0x0000000000087947 */ /* 0x000fec0003800000 */
.L_x_148:
[----:B------:R-:W-:Y:S01]  /*9650*/  LOP3.LUT R39, R35, 0x80000, RZ, 0xfc, !PT ;  /* 0x0008000023277812 */ /* 0x000fe200078efcff */
[----:B------:R-:W-:-:S07]  /*9660*/  IMAD.MOV.U32 R38, RZ, RZ, R34 ;  /* 0x000000ffff267224 */ /* 0x000fce00078e0022 */
.L_x_147:
[----:B------:R-:W-:Y:S05]  /*9670*/  BSYNC B1 ;  /* 0x0000000000017941 */ /* 0x000fea0003800000 */
.L_x_145:
[----:B------:R-:W-:Y:S02]  /*9680*/  IMAD.MOV.U32 R28, RZ, RZ, R91 ;  /* 0x000000ffff1c7224 */ /* 0x000fe400078e005b */
[----:B------:R-:W-:-:S04]  /*9690*/  IMAD.MOV.U32 R29, RZ, RZ, 0x0 ;  /* 0x00000000ff1d7424 */ /* 0x000fc800078e00ff */
[----:B------:R-:W-:Y:S05]  /*96a0*/  RET.REL.NODEC R28 `(triton_) ;  /* 0xffffff681c547950 */ /* 0x000fea0003c3ffff */
        .type           $triton_$__internal_accurate_pow,@function
        .size           $triton_$__internal_accurate_pow,($triton_$__internal_trig_reduction_slowpathd - $triton_$__internal_accurate_pow)
$triton_$__internal_accurate_pow:
[----:B------:R-:W-:Y:S01]  /*96b0*/  ISETP.GT.U32.AND P4, PT, R48, 0xfffff, PT ;  /* 0x000fffff3000780c */ /* 0x000fe20003f84070 */
[----:B------:R-:W-:Y:S01]  /*96c0*/  IMAD.MOV.U32 R46, RZ, RZ, R56 ;  /* 0x000000ffff2e7224 */ /* 0x000fe200078e0038 */
[--C-:B------:R-:W-:Y:S01]  /*96d0*/  SHF.R.U32.HI R49, RZ, 0x14, R48.reuse ;  /* 0x00000014ff317819 */ /* 0x100fe20000011630 */
[----:B------:R-:W-:Y:S01]  /*96e0*/  IMAD.MOV.U32 R47, RZ, RZ, R48 ;  /* 0x000000ffff2f7224 */ /* 0x000fe200078e0030 */
[----:B------:R-:W-:Y:S01]  /*96f0*/  UMOV UR4, 0x7d2cafe2 ;  /* 0x7d2cafe200047882 */ /* 0x000fe20000000000 */
[----:B------:R-:W-:Y:S01]  /*9700*/  IMAD.MOV.U32 R58, RZ, RZ, 0x41ad3b5a ;  /* 0x41ad3b5aff3a7424 */ /* 0x000fe200078e00ff */
[----:B------:R-:W-:Y:S01]  /*9710*/  UMOV UR5, 0x3eb0f5ff ;  /* 0x3eb0f5ff00057882 */ /* 0x000fe20000000000 */
[----:B------:R-:W-:-:S06]  /*9720*/  IMAD.MOV.U32 R59, RZ, RZ, 0x3ed0f5d2 ;  /* 0x3ed0f5d2ff3b7424 */ /* 0x000fcc00078e00ff */
[----:B------:R-:W-:-:S10]  /*9730*/  @!P4 DMUL R46, R46, 1.80143985094819840000e+16 ;  /* 0x435000002e2ec828 */ /* 0x000fd40000000000 */
[----:B------:R-:W-:Y:S01]  /*9740*/  @!P4 IMAD.MOV.U32 R48, RZ, RZ, R47 ;  /* 0x000000ffff30c224 */ /* 0x000fe200078e002f */
[----:B------:R-:W-:Y:S01]  /*9750*/  @!P4 LEA.HI R49, R47, 0xffffffca, RZ, 0xc ;  /* 0xffffffca2f31c811 */ /* 0x000fe200078f60ff */
[----:B------:R-:W-:Y:S01]  /*9760*/  @!P4 IMAD.MOV.U32 R56, RZ, RZ, R46 ;  /* 0x000000ffff38c224 */ /* 0x000fe200078e002e */
[C---:B------:R-:W-:Y:S01]  /*9770*/  LOP3.LUT R47, R51.reuse, 0xff0fffff, RZ, 0xc0, !PT ;  /* 0xff0fffff332f7812 */ /* 0x040fe200078ec0ff */
[----:B------:R-:W-:Y:S01]  /*9780*/  IMAD.SHL.U32 R46, R51, 0x2, RZ ;  /* 0x00000002332e7824 */ /* 0x000fe200078e00ff */
[----:B------:R-:W-:Y:S01]  /*9790*/  LOP3.LUT R48, R48, 0x800fffff, RZ, 0xc0, !PT ;  /* 0x800fffff30307812 */ /* 0x000fe200078ec0ff */
[----:B------:R-:W-:-:S03]  /*97a0*/  VIADD R55, R49, 0xfffffc01 ;  /* 0xfffffc0131377836 */ /* 0x000fc60000000000 */
[----:B------:R-:W-:Y:S01]  /*97b0*/  ISETP.GT.U32.AND P4, PT, R46, -0x2000001, PT ;  /* 0xfdffffff2e00780c */ /* 0x000fe20003f84070 */
[----:B------:R-:W-:Y:S01]  /*97c0*/  IMAD.MOV.U32 R46, RZ, RZ, RZ ;  /* 0x000000ffff2e7224 */ /* 0x000fe200078e00ff */
[----:B------:R-:W-:Y:S02]  /*97d0*/  LOP3.LUT R57, R48, 0x3ff00000, RZ, 0xfc, !PT ;  /* 0x3ff0000030397812 */ /* 0x000fe400078efcff */
[----:B------:R-:W-:Y:S02]  /*97e0*/  SEL R51, R47, R51, P4 ;  /* 0x000000332f337207 */ /* 0x000fe40002000000 */
[----:B------:R-:W-:-:S13]  /*97f0*/  ISETP.GE.U32.AND P4, PT, R57, 0x3ff6a09f, PT ;  /* 0x3ff6a09f3900780c */ /* 0x000fda0003f86070 */
[----:B------:R-:W-:Y:S02]  /*9800*/  @P4 VIADD R47, R57, 0xfff00000 ;  /* 0xfff00000392f4836 */ /* 0x000fe40000000000 */
[----:B------:R-:W-:Y:S02]  /*9810*/  @P4 VIADD R55, R49, 0xfffffc02 ;  /* 0xfffffc0231374836 */ /* 0x000fe40000000000 */
[----:B------:R-:W-:-:S06]  /*9820*/  @P4 IMAD.MOV.U32 R57, RZ, RZ, R47 ;  /* 0x000000ffff394224 */ /* 0x000fcc00078e002f */
[C---:B------:R-:W-:Y:S02]  /*9830*/  DADD R48, R56.reuse, 1 ;  /* 0x3ff0000038307429 */ /* 0x040fe40000000000 */
[----:B------:R-:W-:-:S04]  /*9840*/  DADD R56, R56, -1 ;  /* 0xbff0000038387429 */ /* 0x000fc80000000000 */
[----:B------:R-:W0:Y:S02]  /*9850*/  MUFU.RCP64H R47, R49 ;  /* 0x00000031002f7308 */ /* 0x000e240000001800 */
[----:B0-----:R-:W-:-:S08]  /*9860*/  DFMA R48, -R48, R46, 1 ;  /* 0x3ff000003030742b */ /* 0x001fd0000000012e */
[----:B------:R-:W-:-:S08]  /*9870*/  DFMA R48, R48, R48, R48 ;  /* 0x000000303030722b */ /* 0x000fd00000000030 */
[----:B------:R-:W-:-:S08]  /*9880*/  DFMA R46, R46, R48, R46 ;  /* 0x000000302e2e722b */ /* 0x000fd0000000002e */
[----:B------:R-:W-:-:S08]  /*9890*/  DMUL R48, R56, R46 ;  /* 0x0000002e38307228 */ /* 0x000fd00000000000 */
[----:B------:R-:W-:-:S08]  /*98a0*/  DFMA R48, R56, R46, R48 ;  /* 0x0000002e3830722b */ /* 0x000fd00000000030 */
[-C--:B------:R-:W-:Y:S02]  /*98b0*/  DMUL R60, R48, R48.reuse ;  /* 0x00000030303c7228 */ /* 0x080fe40000000000 */
[----:B------:R-:W-:Y:S02]  /*98c0*/  DADD R72, R56, -R48 ;  /* 0x0000000038487229 */ /* 0x000fe40000000830 */
[----:B------:R-:W-:-:S04]  /*98d0*/  DMUL R64, R48, R48 ;  /* 0x0000003030407228 */ /* 0x000fc80000000000 */
[----:B------:R-:W-:Y:S01]  /*98e0*/  DFMA R58, R60, UR4, R58 ;  /* 0x000000043c3a7c2b */ /* 0x000fe2000800003a */
[----:B------:R-:W-:Y:S01]  /*98f0*/  UMOV UR4, 0x75488a3f ;  /* 0x75488a3f00047882 */ /* 0x000fe20000000000 */
[----:B------:R-:W-:Y:S01]  /*9900*/  UMOV UR5, 0x3ef3b20a ;  /* 0x3ef3b20a00057882 */ /* 0x000fe20000000000 */
[----:B------:R-:W-:Y:S02]  /*9910*/  DADD R72, R72, R72 ;  /* 0x0000000048487229 */ /* 0x000fe40000000048 */
[----:B------:R-:W-:-:S03]  /*9920*/  DFMA R74, R48, R48, -R64 ;  /* 0x00000030304a722b */ /* 0x000fc60000000840 */
[----:B------:R-:W-:Y:S01]  /*9930*/  DFMA R58, R60, R58, UR4 ;  /* 0x000000043c3a7e2b */ /* 0x000fe2000800003a */
[----:B------:R-:W-:Y:S01]  /*9940*/  UMOV UR4, 0xe4faecd5 ;  /* 0xe4faecd500047882 */ /* 0x000fe20000000000 */
[----:B------:R-:W-:Y:S01]  /*9950*/  UMOV UR5, 0x3f1745cd ;  /* 0x3f1745cd00057882 */ /* 0x000fe20000000000 */
[----:B------:R-:W-:-:S05]  /*9960*/  DFMA R56, R56, -R48, R72 ;  /* 0x800000303838722b */ /* 0x000fca0000000048 */
[----:B------:R-:W-:Y:S01]  /*9970*/  DFMA R58, R60, R58, UR4 ;  /* 0x000000043c3a7e2b */ /* 0x000fe2000800003a */
[----:B------:R-:W-:Y:S01]  /*9980*/  UMOV UR4, 0x258a578b ;  /* 0x258a578b00047882 */ /* 0x000fe20000000000 */
[----:B------:R-:W-:Y:S01]  /*9990*/  UMOV UR5, 0x3f3c71c7 ;  /* 0x3f3c71c700057882 */ /* 0x000fe20000000000 */
[----:B------:R-:W-:-:S05]  /*99a0*/  DMUL R72, R46, R56 ;  /* 0x000000382e487228 */ /* 0x000fca0000000000 */
[----:B------:R-:W-:Y:S01]  /*99b0*/  DFMA R58, R60, R58, UR4 ;  /* 0x000000043c3a7e2b */ /* 0x000fe2000800003a */
[----:B------:R-:W-:Y:S01]  /*99c0*/  UMOV UR4, 0x9242b910 ;  /* 0x9242b91000047882 */ /* 0x000fe20000000000 */
[----:B------:R-:W-:-:S03]  /*99d0*/  UMOV UR5, 0x3f624924 ;  /* 0x3f62492400057882 */ /* 0x000fc60000000000 */
[----:B------:R-:W-:Y:S02]  /*99e0*/  VIADD R77, R73, 0x100000 ;  /* 0x00100000494d7836 */ /* 0x000fe40000000000 */
[----:B------:R-:W-:Y:S01]  /*99f0*/  IMAD.MOV.U32 R76, RZ, RZ, R72 ;  /* 0x000000ffff4c7224 */ /* 0x000fe200078e0048 */
[----:B------:R-:W-:Y:S01]  /*9a00*/  DFMA R58, R60, R58, UR4 ;  /* 0x000000043c3a7e2b */ /* 0x000fe2000800003a */
[----:B------:R-:W-:Y:S01]  /*9a10*/  UMOV UR4, 0x99999dfb ;  /* 0x99999dfb00047882 */ /* 0x000fe20000000000 */
[----:B------:R-:W-:-:S03]  /*9a20*/  UMOV UR5, 0x3f899999 ;  /* 0x3f89999900057882 */ /* 0x000fc60000000000 */
[----:B------:R-:W-:-:S03]  /*9a30*/  DFMA R74, R48, R76, R74 ;  /* 0x0000004c304a722b */ /* 0x000fc6000000004a */
[----:B------:R-:W-:Y:S01]  /*9a40*/  DFMA R62, R60, R58, UR4 ;  /* 0x000000043c3e7e2b */ /* 0x000fe2000800003a */
[----:B------:R-:W-:Y:S01]  /*9a50*/  UMOV UR4, 0x55555555 ;  /* 0x5555555500047882 */ /* 0x000fe20000000000 */
[----:B------:R-:W-:-:S06]  /*9a60*/  UMOV UR5, 0x3fb55555 ;  /* 0x3fb5555500057882 */ /* 0x000fcc0000000000 */
[----:B------:R-:W-:-:S08]  /*9a70*/  DFMA R58, R60, R62, UR4 ;  /* 0x000000043c3a7e2b */ /* 0x000fd0000800003e */
[----:B------:R-:W-:Y:S01]  /*9a80*/  DADD R68, -R58, UR4 ;  /* 0x000000043a447e29 */ /* 0x000fe20008000100 */
[----:B------:R-:W-:Y:S01]  /*9a90*/  UMOV UR4, 0xb9e7b0 ;  /* 0x00b9e7b000047882 */ /* 0x000fe20000000000 */
[----:B------:R-:W-:-:S06]  /*9aa0*/  UMOV UR5, 0x3c46a4cb ;  /* 0x3c46a4cb00057882 */ /* 0x000fcc0000000000 */
[----:B------:R-:W-:Y:S02]  /*9ab0*/  DFMA R68, R60, R62, R68 ;  /* 0x0000003e3c44722b */ /* 0x000fe40000000044 */
[----:B------:R-:W-:-:S06]  /*9ac0*/  DMUL R60, R48, R64 ;  /* 0x00000040303c7228 */ /* 0x000fcc0000000000 */
[----:B------:R-:W-:Y:S01]  /*9ad0*/  DADD R68, R68, -UR4 ;  /* 0x8000000444447e29 */ /* 0x000fe20008000000 */
[----:B------:R-:W-:Y:S01]  /*9ae0*/  UMOV UR4, 0x80000000 ;  /* 0x8000000000047882 */ /* 0x000fe20000000000 */
[----:B------:R-:W-:Y:S01]  /*9af0*/  DFMA R78, R48, R64, -R60 ;  /* 0x00000040304e722b */ /* 0x000fe2000000083c */
[----:B------:R-:W-:-:S05]  /*9b00*/  UMOV UR5, 0x43300000 ;  /* 0x4330000000057882 */ /* 0x000fca0000000000 */
[----:B------:R-:W-:Y:S02]  /*9b10*/  DADD R62, R58, R68 ;  /* 0x000000003a3e7229 */ /* 0x000fe40000000044 */
[----:B------:R-:W-:-:S06]  /*9b20*/  DFMA R78, R72, R64, R78 ;  /* 0x00000040484e722b */ /* 0x000fcc000000004e */
[----:B------:R-:W-:Y:S02]  /*9b30*/  DMUL R64, R62, R60 ;  /* 0x0000003c3e407228 */ /* 0x000fe40000000000 */
[----:B------:R-:W-:Y:S02]  /*9b40*/  DADD R72, R58, -R62 ;  /* 0x000000003a487229 */ /* 0x000fe4000000083e */
[----:B------:R-:W-:-:S04]  /*9b50*/  DFMA R74, R48, R74, R78 ;  /* 0x0000004a304a722b */ /* 0x000fc8000000004e */
[----:B------:R-:W-:Y:S02]  /*9b60*/  DFMA R58, R62, R60, -R64 ;  /* 0x0000003c3e3a722b */ /* 0x000fe40000000840 */
[----:B------:R-:W-:-:S06]  /*9b70*/  DADD R72, R68, R72 ;  /* 0x0000000044487229 */ /* 0x000fcc0000000048 */
[----:B------:R-:W-:-:S08]  /*9b80*/  DFMA R58, R62, R74, R58 ;  /* 0x0000004a3e3a722b */ /* 0x000fd0000000003a */
[----:B------:R-:W-:-:S08]  /*9b90*/  DFMA R72, R72, R60, R58 ;  /* 0x0000003c4848722b */ /* 0x000fd0000000003a */
[----:B------:R-:W-:-:S08]  /*9ba0*/  DADD R60, R64, R72 ;  /* 0x00000000403c7229 */ /* 0x000fd00000000048 */
[--C-:B------:R-:W-:Y:S02]  /*9bb0*/  DADD R58, R48, R60.reuse ;  /* 0x00000000303a7229 */ /* 0x100fe4000000003c */
[----:B------:R-:W-:-:S06]  /*9bc0*/  DADD R64, R64, -R60 ;  /* 0x0000000040407229 */ /* 0x000fcc000000083c */
[----:B------:R-:W-:Y:S02]  /*9bd0*/  DADD R48, R48, -R58 ;  /* 0x0000000030307229 */ /* 0x000fe4000000083a */
[----:B------:R-:W-:-:S06]  /*9be0*/  DADD R64, R72, R64 ;  /* 0x0000000048407229 */ /* 0x000fcc0000000040 */
[----:B------:R-:W-:-:S08]  /*9bf0*/  DADD R48, R60, R48 ;  /* 0x000000003c307229 */ /* 0x000fd00000000030 */
[----:B------:R-:W-:-:S08]  /*9c00*/  DADD R48, R64, R48 ;  /* 0x0000000040307229 */ /* 0x000fd00000000030 */
[----:B------:R-:W-:Y:S01]  /*9c10*/  DFMA R60, R46, R56, R48 ;  /* 0x000000382e3c722b */ /* 0x000fe20000000030 */
[----:B------:R-:W-:Y:S01]  /*9c20*/  LOP3.LUT R48, R55, 0x80000000, RZ, 0x3c, !PT ;  /* 0x8000000037307812 */ /* 0x000fe200078e3cff */
[----:B------:R-:W-:-:S06]  /*9c30*/  IMAD.MOV.U32 R49, RZ, RZ, 0x43300000 ;  /* 0x43300000ff317424 */ /* 0x000fcc00078e00ff */
[----:B------:R-:W-:Y:S02]  /*9c40*/  DADD R56, R58, R60 ;  /* 0x000000003a387229 */ /* 0x000fe4000000003c */
[----:B------:R-:W-:Y:S01]  /*9c50*/  DADD R48, R48, -UR4 ;  /* 0x8000000430307e29 */ /* 0x000fe20008000000 */
[----:B------:R-:W-:Y:S01]  /*9c60*/  UMOV UR4, 0xfefa39ef ;  /* 0xfefa39ef00047882 */ /* 0x000fe20000000000 */
[----:B------:R-:W-:-:S04]  /*9c70*/  UMOV UR5, 0x3fe62e42 ;  /* 0x3fe62e4200057882 */ /* 0x000fc80000000000 */
[--C-:B------:R-:W-:Y:S02]  /*9c80*/  DADD R62, R58, -R56.reuse ;  /* 0x000000003a3e7229 */ /* 0x100fe40000000838 */
[----:B------:R-:W-:-:S06]  /*9c90*/  DFMA R46, R48, UR4, R56 ;  /* 0x00000004302e7c2b */ /* 0x000fcc0008000038 */
[----:B------:R-:W-:Y:S02]  /*9ca0*/  DADD R62, R60, R62 ;  /* 0x000000003c3e7229 */ /* 0x000fe4000000003e */
[----:B------:R-:W-:Y:S01]  /*9cb0*/  DFMA R58, -R48, UR4, R46 ;  /* 0x00000004303a7c2b */ /* 0x000fe2000800012e */
[----:B------:R-:W-:Y:S01]  /*9cc0*/  UMOV UR4, 0x3b39803f ;  /* 0x3b39803f00047882 */ /* 0x000fe20000000000 */
[----:B------:R-:W-:-:S06]  /*9cd0*/  UMOV UR5, 0x3c7abc9e ;  /* 0x3c7abc9e00057882 */ /* 0x000fcc0000000000 */
[----:B------:R-:W-:-:S08]  /*9ce0*/  DADD R58, -R56, R58 ;  /* 0x00000000383a7229 */ /* 0x000fd0000000013a */
[----:B------:R-:W-:-:S08]  /*9cf0*/  DADD R58, R62, -R58 ;  /* 0x000000003e3a7229 */ /* 0x000fd0000000083a */
[----:B------:R-:W-:Y:S01]  /*9d00*/  DFMA R48, R48, UR4, R58 ;  /* 0x0000000430307c2b */ /* 0x000fe2000800003a */
[----:B------:R-:W-:Y:S01]  /*9d10*/  UMOV UR4, 0xfefa39ef ;  /* 0xfefa39ef00047882 */ /* 0x000fe20000000000 */
[----:B------:R-:W-:-:S06]  /*9d20*/  UMOV UR5, 0x3fe62e42 ;  /* 0x3fe62e4200057882 */ /* 0x000fcc0000000000 */
[----:B------:R-:W-:-:S08]  /*9d30*/  DADD R56, R46, R48 ;  /* 0x000000002e387229 */ /* 0x000fd00000000030 */
[----:B------:R-:W-:Y:S02]  /*9d40*/  DADD R46, R46, -R56 ;  /* 0x000000002e2e7229 */ /* 0x000fe40000000838 */
[----:B------:R-:W-:-:S06]  /*9d50*/  DMUL R58, R56, R50 ;  /* 0x00000032383a7228 */ /* 0x000fcc0000000000 */
[----:B------:R-:W-:Y:S02]  /*9d60*/  DADD R46, R48, R46 ;  /* 0x00000000302e7229 */ /* 0x000fe4000000002e */
[----:B------:R-:W-:Y:S01]  /*9d70*/  DFMA R56, R56, R50, -R58 ;  /* 0x000000323838722b */ /* 0x000fe2000000083a */
[----:B------:R-:W-:Y:S02]  /*9d80*/  IMAD.MOV.U32 R48, RZ, RZ, 0x652b82fe ;  /* 0x652b82feff307424 */ /* 0x000fe400078e00ff */
[----:B------:R-:W-:-:S05]  /*9d90*/  IMAD.MOV.U32 R49, RZ, RZ, 0x3ff71547 ;  /* 0x3ff71547ff317424 */ /* 0x000fca00078e00ff */
[----:B------:R-:W-:-:S08]  /*9da0*/  DFMA R50, R46, R50, R56 ;  /* 0x000000322e32722b */ /* 0x000fd00000000038 */
[----:B------:R-:W-:-:S08]  /*9db0*/  DADD R46, R58, R50 ;  /* 0x000000003a2e7229 */ /* 0x000fd00000000032 */
[----:B------:R-:W-:Y:S02]  /*9dc0*/  DFMA R48, R46, R48, 6.75539944105574400000e+15 ;  /* 0x433800002e30742b */ /* 0x000fe40000000030 */
[----:B------:R-:W-:-:S05]  /*9dd0*/  FADD.FTZ R55, |R47|, -RZ ;  /* 0x800000ff2f377221 */ /* 0x000fca0000010200 */
[----:B------:R-:W-:Y:S01]  /*9de0*/  FSETP.GEU.AND P4, PT, R55, 4.1917929649353027344, PT ;  /* 0x4086232b3700780b */ /* 0x000fe20003f8e000 */
[----:B------:R-:W-:-:S08]  /*9df0*/  DADD R56, R48, -6.75539944105574400000e+15 ;  /* 0xc338000030387429 */ /* 0x000fd00000000000 */
[----:B------:R-:W-:Y:S01]  /*9e00*/  DFMA R60, R56, -UR4, R46 ;  /* 0x80000004383c7c2b */ /* 0x000fe2000800002e */
[----:B------:R-:W-:Y:S01]  /*9e10*/  UMOV UR4, 0x3b39803f ;  /* 0x3b39803f00047882 */ /* 0x000fe20000000000 */
[----:B------:R-:W-:-:S06]  /*9e20*/  UMOV UR5, 0x3c7abc9e ;  /* 0x3c7abc9e00057882 */ /* 0x000fcc0000000000 */
[----:B------:R-:W-:Y:S01]  /*9e30*/  DFMA R60, R56, -UR4, R60 ;  /* 0x80000004383c7c2b */ /* 0x000fe2000800003c */
[----:B------:R-:W-:Y:S01]  /*9e40*/  UMOV UR4, 0x69ce2bdf ;  /* 0x69ce2bdf00047882 */ /* 0x000fe20000000000 */
[----:B------:R-:W-:Y:S01]  /*9e50*/  IMAD.MOV.U32 R56, RZ, RZ, -0x35dec16 ;  /* 0xfca213eaff387424 */ /* 0x000fe200078e00ff */
[----:B------:R-:W-:Y:S01]  /*9e60*/  UMOV UR5, 0x3e5ade15 ;  /* 0x3e5ade1500057882 */ /* 0x000fe20000000000 */
[----:B------:R-:W-:-:S06]  /*9e70*/  IMAD.MOV.U32 R57, RZ, RZ, 0x3e928af3 ;  /* 0x3e928af3ff397424 */ /* 0x000fcc00078e00ff */
[----:B------:R-:W-:Y:S01]  /*9e80*/  DFMA R56, R60, UR4, R56 ;  /* 0x000000043c387c2b */ /* 0x000fe20008000038 */
[----:B------:R-:W-:Y:S01]  /*9e90*/  UMOV UR4, 0x62401315 ;  /* 0x6240131500047882 */ /* 0x000fe20000000000 */
[----:B------:R-:W-:-:S06]  /*9ea0*/  UMOV UR5, 0x3ec71dee ;  /* 0x3ec71dee00057882 */ /* 0x000fcc0000000000 */
[----:B------:R-:W-:Y:S01]  /*9eb0*/  DFMA R56, R60, R56, UR4 ;  /* 0x000000043c387e2b */ /* 0x000fe20008000038 */
        /* <DEDUP_REMOVED lines=20> */
[----:B------:R-:W-:-:S08]  /*a000*/  DFMA R56, R60, R56, UR4 ;  /* 0x000000043c387e2b */ /* 0x000fd00008000038 */
[----:B------:R-:W-:-:S08]  /*a010*/  DFMA R56, R60, R56, 1 ;  /* 0x3ff000003c38742b */ /* 0x000fd00000000038 */
[----:B------:R-:W-:Y:S02]  /*a020*/  DFMA R56, R60, R56, 1 ;  /* 0x3ff000003c38742b */ /* 0x000fe40000000038 */
[----:B------:R-:W-:-:S08]  /*a030*/  DADD R60, R58, -R46 ;  /* 0x000000003a3c7229 */ /* 0x000fd0000000082e */
[----:B------:R-:W-:Y:S01]  /*a040*/  DADD R60, R50, R60 ;  /* 0x00000000323c7229 */ /* 0x000fe2000000003c */
[----:B------:R-:W-:Y:S02]  /*a050*/  IMAD R59, R48, 0x100000, R57 ;  /* 0x00100000303b7824 */ /* 0x000fe400078e0239 */
[----:B------:R-:W-:Y:S01]  /*a060*/  IMAD.MOV.U32 R58, RZ, RZ, R56 ;  /* 0x000000ffff3a7224 */ /* 0x000fe200078e0038 */
[----:B------:R-:W-:Y:S07]  /*a070*/  @!P4 BRA `(.L_x_150) ;  /* 0x000000000030c947 */ /* 0x000fee0003800000 */
[C---:B------:R-:W-:Y:S02]  /*a080*/  DADD R50, R46.reuse, +INF ;  /* 0x7ff000002e327429 */ /* 0x040fe40000000000 */
[----:B------:R-:W-:-:S08]  /*a090*/  DSETP.GEU.AND P4, PT, R46, RZ, PT ;  /* 0x000000ff2e00722a */ /* 0x000fd00003f8e000 */
[----:B------:R-:W-:Y:S02]  /*a0a0*/  FSEL R58, R50, RZ, P4 ;  /* 0x000000ff323a7208 */ /* 0x000fe40002000000 */
[----:B------:R-:W-:Y:S02]  /*a0b0*/  FSEL R59, R51, RZ, P4 ;  /* 0x000000ff333b7208 */ /* 0x000fe40002000000 */
[----:B------:R-:W-:-:S13]  /*a0c0*/  FSETP.GEU.AND P4, PT, R55, 4.2275390625, PT ;  /* 0x408748003700780b */ /* 0x000fda0003f8e000 */
[----:B------:R-:W-:-:S04]  /*a0d0*/  @!P4 LEA.HI R46, R48, R48, RZ, 0x1 ;  /* 0x00000030302ec211 */ /* 0x000fc800078f08ff */
[----:B------:R-:W-:-:S05]  /*a0e0*/  @!P4 SHF.R.S32.HI R47, RZ, 0x1, R46 ;  /* 0x00000001ff2fc819 */ /* 0x000fca000001142e */
[----:B------:R-:W-:Y:S02]  /*a0f0*/  @!P4 IMAD.IADD R46, R48, 0x1, -R47 ;  /* 0x00000001302ec824 */ /* 0x000fe400078e0a2f */
[----:B------:R-:W-:-:S03]  /*a100*/  @!P4 IMAD R57, R47, 0x100000, R57 ;  /* 0x001000002f39c824 */ /* 0x000fc600078e0239 */
[----:B------:R-:W-:Y:S01]  /*a110*/  @!P4 LEA R47, R46, 0x3ff00000, 0x14 ;  /* 0x3ff000002e2fc811 */ /* 0x000fe200078ea0ff */
[----:B------:R-:W-:-:S06]  /*a120*/  @!P4 IMAD.MOV.U32 R46, RZ, RZ, RZ ;  /* 0x000000ffff2ec224 */ /* 0x000fcc00078e00ff */
[----:B------:R-:W-:-:S11]  /*a130*/  @!P4 DMUL R58, R56, R46 ;  /* 0x0000002e383ac228 */ /* 0x000fd60000000000 */
.L_x_150:
[----:B------:R-:W-:Y:S01]  /*a140*/  DFMA R60, R60, R58, R58 ;  /* 0x0000003a3c3c722b */ /* 0x000fe2000000003a */
[----:B------:R-:W-:Y:S01]  /*a150*/  ISETP.NE.AND P4, PT, R58, RZ, PT ;  /* 0x000000ff3a00720c */ /* 0x000fe20003f85270 */
[----:B------:R-:W-:-:S08]  /*a160*/  IMAD.MOV.U32 R46, RZ, RZ, R6 ;  /* 0x000000ffff2e7224 */ /* 0x000fd000078e0006 */
[----:B------:R-:W-:Y:S02]  /*a170*/  FSEL R47, R58, R60, !P4 ;  /* 0x0000003c3a2f7208 */ /* 0x000fe40006000000 */
[C---:B------:R-:W-:Y:S02]  /*a180*/  LOP3.LUT R58, R59.reuse, 0x7fffffff, RZ, 0xc0, !PT ;  /* 0x7fffffff3b3a7812 */ /* 0x040fe400078ec0ff */
[----:B------:R-:W-:Y:S02]  /*a190*/  FSEL R49, R59, R61, !P4 ;  /* 0x0000003d3b317208 */ /* 0x000fe40006000000 */
[----:B------:R-:W-:-:S04]  /*a1a0*/  ISETP.NE.AND P4, PT, R58, 0x7ff00000, PT ;  /* 0x7ff000003a00780c */ /* 0x000fc80003f85270 */
[----:B------:R-:W-:Y:S01]  /*a1b0*/  FSEL R48, R47, R60, !P4 ;  /* 0x0000003c2f307208 */ /* 0x000fe20006000000 */
[----:B------:R-:W-:Y:S01]  /*a1c0*/  IMAD.MOV.U32 R47, RZ, RZ, 0x0 ;  /* 0x00000000ff2f7424 */ /* 0x000fe200078e00ff */
[----:B------:R-:W-:-:S03]  /*a1d0*/  FSEL R60, R49, R61, !P4 ;  /* 0x0000003d313c7208 */ /* 0x000fc60006000000 */
[----:B------:R-:W-:Y:S05]  /*a1e0*/  RET.REL.NODEC R46 `(triton_) ;  /* 0xffffff5c2e847950 */ /* 0x000fea0003c3ffff */
        .type           $triton_$__internal_trig_reduction_slowpathd,@function
        .size           $triton_$__internal_trig_reduction_slowpathd,(.L_x_162 - $triton_$__internal_trig_reduction_slowpathd)
$triton_$__internal_trig_reduction_slowpathd:
[----:B------:R-:W-:-:S04]  /*a1f0*/  SHF.R.U32.HI R29, RZ, 0x14, R28 ;  /* 0x00000014ff1d7819 */ /* 0x000fc8000001161c */
[----:B------:R-:W-:-:S04]  /*a200*/  SGXT.U32 R29, R29, 0xb ;  /* 0x0000000b1d1d781a */ /* 0x000fc80000000000 */
[----:B------:R-:W-:-:S13]  /*a210*/  ISETP.NE.AND P5, PT, R29, 0x7ff, PT ;  /* 0x000007ff1d00780c */ /* 0x000fda0003fa5270 */
[----:B------:R-:W-:Y:S05]  /*a220*/  @!P5 BRA `(.L_x_151) ;  /* 0x000000080074d947 */ /* 0x000fea0003800000 */
[----:B------:R-:W-:Y:S01]  /*a230*/  VIADD R29, R29, 0xfffffc00 ;  /* 0xfffffc001d1d7836 */ /* 0x000fe20000000000 */
[----:B------:R-:W0:Y:S01]  /*a240*/  LDC.64 R216, c[0x0][0x208] ;  /* 0x00008200ffd87b82 */ /* 0x000e220000000a00 */
[----:B------:R-:W-:Y:S01]  /*a250*/  VIADD R32, R1, 0x8 ;  /* 0x0000000801207836 */ /* 0x000fe20000000000 */
[----:B------:R-:W-:Y:S01]  /*a260*/  BSSY B0, `(.L_x_152) ;  /* 0x0000038000007945 */ /* 0x000fe20003800000 */
[----:B------:R-:W-:Y:S02]  /*a270*/  SHF.R.U32.HI R209, RZ, 0x14, R28 ;  /* 0x00000014ffd17819 */ /* 0x000fe4000001161c */
[----:B------:R-:W-:Y:S02]  /*a280*/  SHF.R.U32.HI R30, RZ, 0x6, R29 ;  /* 0x00000006ff1e7819 */ /* 0x000fe4000001161d */
[----:B------:R-:W-:Y:S02]  /*a290*/  ISETP.GE.U32.AND P5, PT, R29, 0x80, PT ;  /* 0x000000801d00780c */ /* 0x000fe40003fa6070 */
[----:B------:R-:W1:Y:S01]  /*a2a0*/  LDC R29, c[0x0][0x20] ;  /* 0x00000800ff1d7b82 */ /* 0x000e620000000800 */
[----:B------:R-:W-:-:S02]  /*a2b0*/  IADD3 R34, -R30, 0x13, RZ ;  /* 0x000000131e227810 */ /* 0x000fc40007ffe1ff */
[----:B------:R-:W-:Y:S02]  /*a2c0*/  IADD3 R31, -R30, 0xf, RZ ;  /* 0x0000000f1e1f7810 */ /* 0x000fe40007ffe1ff */
[----:B------:R-:W-:-:S04]  /*a2d0*/  SEL R34, R34, 0x12, P5 ;  /* 0x0000001222227807 */ /* 0x000fc80002800000 */
[----:B------:R-:W-:Y:S02]  /*a2e0*/  ISETP.GE.AND P5, PT, R31, R34, PT ;  /* 0x000000221f00720c */ /* 0x000fe40003fa6270 */
[----:B-1----:R-:W-:-:S11]  /*a2f0*/  IADD3 R29, -R29, R32, R29 ;  /* 0x000000201d1d7210 */ /* 0x002fd60007ffe11d */
[----:B0-----:R-:W-:Y:S05]  /*a300*/  @P5 BRA `(.L_x_153) ;  /* 0x0000000000ac5947 */ /* 0x001fea0003800000 */
[----:B------:R-:W0:Y:S01]  /*a310*/  LDC.64 R36, c[0x4][0x10] ;  /* 0x01000400ff247b82 */ /* 0x000e220000000a00 */
[----:B------:R-:W-:Y:S01]  /*a320*/  IMAD.MOV R32, RZ, RZ, -R30 ;  /* 0x000000ffff207224 */ /* 0x000fe200078e0a1e */
[----:B------:R-:W-:Y:S01]  /*a330*/  BSSY B1, `(.L_x_154) ;  /* 0x0000027000017945 */ /* 0x000fe20003800000 */
[----:B------:R-:W-:Y:S02]  /*a340*/  CS2R R40, SRZ ;  /* 0x0000000000287805 */ /* 0x000fe4000001ff00 */
[----:B0-----:R-:W-:Y:S01]  /*a350*/  IMAD.WIDE R32, R32, 0x8, R36 ;  /* 0x0000000820207825 */ /* 0x001fe200078e0224 */
[----:B------:R-:W-:-:S03]  /*a360*/  SHF.L.U64.HI R37, R35, 0xb, R28 ;  /* 0x0000000b23257819 */ /* 0x000fc6000001021c */
[----:B------:R-:W-:Y:S01]  /*a370*/  IMAD.SHL.U32 R35, R35, 0x800, RZ ;  /* 0x0000080023237824 */ /* 0x000fe200078e00ff */
[----:B------:R-:W-:Y:S01]  /*a380*/  IADD3 R32, P5, R32, 0x78, RZ ;  /* 0x0000007820207810 */ /* 0x000fe20007fbe0ff */
[----:B------:R-:W-:Y:S01]  /*a390*/  IMAD.MOV.U32 R36, RZ, RZ, R29 ;  /* 0x000000ffff247224 */ /* 0x000fe200078e001d */
[----:B------:R-:W-:-:S03]  /*a3a0*/  LOP3.LUT R37, R37, 0x80000000, RZ, 0xfc, !PT ;  /* 0x8000000025257812 */ /* 0x000fc600078efcff */
[----:B------:R-:W-:-:S08]  /*a3b0*/  IMAD.X R33, RZ, RZ, R33, P5 ;  /* 0x000000ffff217224 */ /* 0x000fd000028e0621 */
.L_x_155:
[----:B------:R-:W-:Y:S01]  /*a3c0*/  R2UR UR8, R216 ;  /* 0x00000000d80872ca */ /* 0x000fe200000e0000 */
[----:B------:R-:W-:Y:S01]  /*a3d0*/  IMAD.MOV.U32 R38, RZ, RZ, R32 ;  /* 0x000000ffff267224 */ /* 0x000fe200078e0020 */
[----:B------:R-:W-:Y:S01]  /*a3e0*/  R2UR UR9, R217 ;  /* 0x00000000d90972ca */ /* 0x000fe200000e0000 */
[----:B------:R-:W-:Y:S01]  /*a3f0*/  IMAD.MOV.U32 R39, RZ, RZ, R33 ;  /* 0x000000ffff277224 */ /* 0x000fe200078e0021 */
[----:B------:R-:W-:Y:S01]  /*a400*/  IADD3 R32, P5, R32, 0x8, RZ ;  /* 0x0000000820207810 */ /* 0x000fe20007fbe0ff */
[----:B------:R-:W-:Y:S02]  /*a410*/  IMAD.MOV.U32 R144, RZ, RZ, R40 ;  /* 0x000000ffff907224 */ /* 0x000fe400078e0028 */
[----:B------:R-:W-:Y:S02]  /*a420*/  IMAD.MOV.U32 R145, RZ, RZ, R41 ;  /* 0x000000ffff917224 */ /* 0x000fe400078e0029 */
[----:B------:R-:W-:-:S06]  /*a430*/  IMAD.X R33, RZ, RZ, R33, P5 ;  /* 0x000000ffff217224 */ /* 0x000fcc00028e0621 */
[----:B------:R-:W2:Y:S01]  /*a440*/  LDG.E.64.CONSTANT R42, desc[UR8][R38.64] ;  /* 0x00000008262a7981 */ /* 0x000ea2000c1e9b00 */
[----:B------:R-:W-:Y:S02]  /*a450*/  VIADD R31, R31, 0x1 ;  /* 0x000000011f1f7836 */ /* 0x000fe40000000000 */
[----:B--2---:R-:W-:-:S04]  /*a460*/  IMAD.HI.U32 R39, R42, R37, RZ ;  /* 0x000000252a277227 */ /* 0x004fc800078e00ff */
[----:B------:R-:W-:-:S04]  /*a470*/  IMAD.WIDE.U32 R144, P5, R42, R35, R144 ;  /* 0x000000232a907225 */ /* 0x000fc800078a0090 */
[----:B------:R-:W-:Y:S02]  /*a480*/  IMAD R38, R42, R37, RZ ;  /* 0x000000252a267224 */ /* 0x000fe400078e02ff */
[----:B------:R-:W-:Y:S02]  /*a490*/  IMAD.X R39, RZ, RZ, R39, P5 ;  /* 0x000000ffff277224 */ /* 0x000fe400028e0627 */
[----:B------:R-:W-:Y:S01]  /*a4a0*/  IMAD.HI.U32 R41, R43, R35, RZ ;  /* 0x000000232b297227 */ /* 0x000fe200078e00ff */
[----:B------:R-:W-:-:S03]  /*a4b0*/  IADD3 R38, P5, R38, R145, RZ ;  /* 0x0000009126267210 */ /* 0x000fc60007fbe0ff */
[----:B------:R-:W-:Y:S01]  /*a4c0*/  IMAD.HI.U32 R40, R43, R37, RZ ;  /* 0x000000252b287227 */ /* 0x000fe200078e00ff */
[----:B------:R-:W-:-:S03]  /*a4d0*/  IADD3.X R39, P5, R41, R39, RZ, P5, !PT ;  /* 0x0000002729277210 */ /* 0x000fc60002fbe4ff */
[C---:B------:R-:W-:Y:S02]  /*a4e0*/  IMAD R41, R43.reuse, R35, RZ ;  /* 0x000000232b297224 */ /* 0x040fe400078e02ff */
[----:B------:R-:W-:Y:S02]  /*a4f0*/  IMAD.X R40, RZ, RZ, R40, P5 ;  /* 0x000000ffff287224 */ /* 0x000fe400028e0628 */
[----:B------:R-:W-:Y:S01]  /*a500*/  IMAD R42, R43, R37, RZ ;  /* 0x000000252b2a7224 */ /* 0x000fe200078e02ff */
[----:B------:R-:W-:-:S04]  /*a510*/  IADD3 R145, P5, R41, R38, RZ ;  /* 0x0000002629917210 */ /* 0x000fc80007fbe0ff */
[----:B------:R-:W-:Y:S01]  /*a520*/  IADD3.X R39, P5, R42, R39, RZ, P5, !PT ;  /* 0x000000272a277210 */ /* 0x000fe20002fbe4ff */
[----:B------:R0:W-:Y:S04]  /*a530*/  STL.64 [R36], R144 ;  /* 0x0000009024007387 */ /* 0x0001e80000100a00 */
[----:B------:R-:W-:Y:S01]  /*a540*/  IMAD.X R40, RZ, RZ, R40, P5 ;  /* 0x000000ffff287224 */ /* 0x000fe200028e0628 */
[----:B------:R-:W-:-:S03]  /*a550*/  ISETP.GE.AND P5, PT, R31, R34, PT ;  /* 0x000000221f00720c */ /* 0x000fc60003fa6270 */
[----:B------:R-:W-:Y:S02]  /*a560*/  IMAD.MOV.U32 R41, RZ, RZ, R40 ;  /* 0x000000ffff297224 */ /* 0x000fe400078e0028 */
[----:B------:R-:W-:Y:S02]  /*a570*/  IMAD.MOV.U32 R40, RZ, RZ, R39 ;  /* 0x000000ffff287224 */ /* 0x000fe400078e0027 */
[----:B0-----:R-:W-:-:S06]  /*a580*/  VIADD R36, R36, 0x8 ;  /* 0x0000000824247836 */ /* 0x001fcc0000000000 */
[----:B------:R-:W-:Y:S05]  /*a590*/  @!P5 BRA `(.L_x_155) ;  /* 0xfffffffc0088d947 */ /* 0x000fea000383ffff */
[----:B------:R-:W-:Y:S05]  /*a5a0*/  BSYNC B1 ;  /* 0x0000000000017941 */ /* 0x000fea0003800000 */
.L_x_154:
[----:B------:R-:W-:Y:S05]  /*a5b0*/  BRA `(.L_x_156) ;  /* 0x0000000000087947 */ /* 0x000fea0003800000 */
.L_x_153:
[----:B------:R-:W-:Y:S01]  /*a5c0*/  IMAD.MOV.U32 R34, RZ, RZ, R31 ;  /* 0x000000ffff227224 */ /* 0x000fe200078e001f */
[----:B------:R-:W-:-:S07]  /*a5d0*/  CS2R R40, SRZ ;  /* 0x0000000000287805 */ /* 0x000fce000001ff00 */
.L_x_156:
[----:B------:R-:W-:Y:S05]  /*a5e0*/  BSYNC B0 ;  /* 0x0000000000007941 */ /* 0x000fea0003800000 */
.L_x_152:
[----:B------:R-:W-:Y:S02]  /*a5f0*/  IMAD.IADD R30, R30, 0x1, R34 ;  /* 0x000000011e1e7824 */ /* 0x000fe400078e0222 */
[----:B------:R-:W-:Y:S02]  /*a600*/  VIADD R36, R29, 0x10 ;  /* 0x000000101d247836 */ /* 0x000fe40000000000 */
[----:B------:R-:W-:-:S05]  /*a610*/  IMAD R30, R30, 0x8, R29 ;  /* 0x000000081e1e7824 */ /* 0x000fca00078e021d */
[----:B------:R0:W-:Y:S04]  /*a620*/  STL.64 [R30+-0x78], R40 ;  /* 0xffff88281e007387 */ /* 0x0001e80000100a00 */
[----:B------:R-:W2:Y:S04]  /*a630*/  LDL.64 R34, [R29+0x10] ;  /* 0x000010001d227983 */ /* 0x000ea80000100a00 */
[----:B------:R1:W3:Y:S01]  /*a640*/  LDL.64 R32, [R29+0x18] ;  /* 0x000018001d207983 */ /* 0x0002e20000100a00 */
[----:B0-----:R-:W-:-:S13]  /*a650*/  LOP3.LUT P5, R30, R209, 0x3f, RZ, 0xc0, !PT ;  /* 0x0000003fd11e7812 */ /* 0x001fda00078ac0ff */
[----:B------:R-:W4:Y:S01]  /*a660*/  @P5 LDL.64 R36, [R36+-0x8] ;  /* 0xfffff80024245983 */ /* 0x000f220000100a00 */
[----:B-1----:R-:W-:Y:S02]  /*a670*/  @P5 IADD3 R29, -R30, 0x40, RZ ;  /* 0x000000401e1d5810 */ /* 0x002fe40007ffe1ff */
[----:B------:R-:W-:Y:S02]  /*a680*/  LOP3.LUT R28, R28, 0x80000000, RZ, 0xc0, !PT ;  /* 0x800000001c1c7812 */ /* 0x000fe400078ec0ff */
[----:B------:R-:W-:Y:S02]  /*a690*/  R2UR UR8, R216 ;  /* 0x00000000d80872ca */ /* 0x000fe400000e0000 */
[----:B------:R-:W-:Y:S01]  /*a6a0*/  R2UR UR9, R217 ;  /* 0x00000000d90972ca */ /* 0x000fe200000e0000 */
[----:B------:R-:W-:Y:S01]  /*a6b0*/  BSSY B0, `(.L_x_157) ;  /* 0x0000027000007945 */ /* 0x000fe20003800000 */
[-C--:B--2---:R-:W-:Y:S02]  /*a6c0*/  @P5 SHF.L.U32 R38, R34, R30.reuse, RZ ;  /* 0x0000001e22265219 */ /* 0x084fe400000006ff */
[----:B---3--:R-:W-:-:S02]  /*a6d0*/  @P5 SHF.L.U32 R31, R32, R30, RZ ;  /* 0x0000001e201f5219 */ /* 0x008fc400000006ff */
[-CC-:B----4-:R-:W-:Y:S02]  /*a6e0*/  @P5 SHF.R.U64 R39, R36, R29.reuse, R37.reuse ;  /* 0x0000001d24275219 */ /* 0x190fe40000001225 */
[-C--:B------:R-:W-:Y:S02]  /*a6f0*/  @P5 SHF.R.U32.HI R40, RZ, R29.reuse, R37 ;  /* 0x0000001dff285219 */ /* 0x080fe40000011625 */
[-CC-:B------:R-:W-:Y:S02]  /*a700*/  @P5 SHF.R.U64 R37, R34, R29.reuse, R35.reuse ;  /* 0x0000001d22255219 */ /* 0x180fe40000001223 */
[----:B------:R-:W-:Y:S02]  /*a710*/  @P5 SHF.R.U32.HI R36, RZ, R29, R35 ;  /* 0x0000001dff245219 */ /* 0x000fe40000011623 */
[----:B------:R-:W-:-:S04]  /*a720*/  @P5 SHF.L.U64.HI R29, R32, R30, R33 ;  /* 0x0000001e201d5219 */ /* 0x000fc80000010221 */
[----:B------:R-:W-:Y:S02]  /*a730*/  @P5 LOP3.LUT R33, R29, R36, RZ, 0xfc, !PT ;  /* 0x000000241d215212 */ /* 0x000fe400078efcff */
[----:B------:R-:W-:Y:S02]  /*a740*/  @P5 SHF.L.U64.HI R30, R34, R30, R35 ;  /* 0x0000001e221e5219 */ /* 0x000fe40000010223 */
[----:B------:R-:W-:Y:S02]  /*a750*/  SHF.R.U32.HI R29, RZ, 0x1d, R33 ;  /* 0x0000001dff1d7819 */ /* 0x000fe40000011621 */
[----:B------:R-:W-:Y:S02]  /*a760*/  @P5 LOP3.LUT R32, R31, R37, RZ, 0xfc, !PT ;  /* 0x000000251f205212 */ /* 0x000fe400078efcff */
[----:B------:R-:W-:Y:S02]  /*a770*/  @P5 LOP3.LUT R34, R39, R38, RZ, 0xfc, !PT ;  /* 0x0000002627225212 */ /* 0x000fe400078efcff */
[----:B------:R-:W-:-:S02]  /*a780*/  @P5 LOP3.LUT R35, R40, R30, RZ, 0xfc, !PT ;  /* 0x0000001e28235212 */ /* 0x000fc400078efcff */
[----:B------:R-:W-:Y:S02]  /*a790*/  LOP3.LUT R29, R29, 0x1, RZ, 0xc0, !PT ;  /* 0x000000011d1d7812 */ /* 0x000fe400078ec0ff */
[----:B------:R-:W-:Y:S02]  /*a7a0*/  ISETP.NE.AND P5, PT, R28, RZ, PT ;  /* 0x000000ff1c00720c */ /* 0x000fe40003fa5270 */
[----:B------:R-:W-:Y:S01]  /*a7b0*/  LEA.HI R31, R33, R29, RZ, 0x2 ;  /* 0x0000001d211f7211 */ /* 0x000fe200078f10ff */
[----:B------:R-:W-:Y:S01]  /*a7c0*/  IMAD.SHL.U32 R29, R32, 0x4, RZ ;  /* 0x00000004201d7824 */ /* 0x000fe200078e00ff */
[----:B------:R-:W-:-:S04]  /*a7d0*/  SHF.R.U32.HI R30, RZ, 0x1e, R35 ;  /* 0x0000001eff1e7819 */ /* 0x000fc80000011623 */
[----:B------:R-:W-:Y:S02]  /*a7e0*/  LOP3.LUT R30, R29, R30, RZ, 0xfc, !PT ;  /* 0x0000001e1d1e7212 */ /* 0x000fe400078efcff */
[----:B------:R-:W-:-:S03]  /*a7f0*/  SHF.L.U64.HI R29, R32, 0x2, R33 ;  /* 0x00000002201d7819 */ /* 0x000fc60000010221 */
[----:B------:R-:W-:Y:S01]  /*a800*/  @P5 IMAD.MOV R31, RZ, RZ, -R31 ;  /* 0x000000ffff1f5224 */ /* 0x000fe200078e0a1f */
[----:B------:R-:W-:-:S04]  /*a810*/  ISETP.GT.U32.AND P5, PT, R30, -0x1, PT ;  /* 0xffffffff1e00780c */ /* 0x000fc80003fa4070 */
[----:B------:R-:W-:Y:S01]  /*a820*/  ISETP.GT.AND.EX P5, PT, R29, -0x1, PT, P5 ;  /* 0xffffffff1d00780c */ /* 0x000fe20003fa4350 */
[----:B------:R-:W-:Y:S02]  /*a830*/  IMAD.MOV.U32 R36, RZ, RZ, R19 ;  /* 0x000000ffff247224 */ /* 0x000fe400078e0013 */
[----:B------:R-:W-:Y:S01]  /*a840*/  IMAD.MOV.U32 R37, RZ, RZ, R18 ;  /* 0x000000ffff257224 */ /* 0x000fe200078e0012 */
[C---:B------:R-:W-:Y:S01]  /*a850*/  SHF.L.U64.HI R32, R34.reuse, 0x2, R35 ;  /* 0x0000000222207819 */ /* 0x040fe20000010223 */
[----:B------:R-:W-:-:S03]  /*a860*/  IMAD.SHL.U32 R33, R34, 0x4, RZ ;  /* 0x0000000422217824 */ /* 0x000fc600078e00ff */
[----:B------:R0:W-:Y:S05]  /*a870*/  ST.E desc[UR8][R36.64], R31 ;  /* 0x0000001f24007985 */ /* 0x0001ea000c101908 */
[----:B------:R-:W-:Y:S05]  /*a880*/  @P5 BRA `(.L_x_158) ;  /* 0x0000000000245947 */ /* 0x000fea0003800000 */
[----:B------:R-:W-:Y:S02]  /*a890*/  LOP3.LUT R32, RZ, R32, RZ, 0x33, !PT ;  /* 0x00000020ff207212 */ /* 0x000fe400078e33ff */
[----:B------:R-:W-:Y:S01]  /*a8a0*/  IADD3 RZ, P5, RZ, -R33, RZ ;  /* 0x80000021ffff7210 */ /* 0x000fe20007fbe0ff */
[----:B------:R-:W-:Y:S01]  /*a8b0*/  IMAD.MOV R33, RZ, RZ, -R33 ;  /* 0x000000ffff217224 */ /* 0x000fe200078e0a21 */
[----:B------:R-:W-:Y:S02]  /*a8c0*/  LOP3.LUT R30, RZ, R30, RZ, 0x33, !PT ;  /* 0x0000001eff1e7212 */ /* 0x000fe400078e33ff */
[----:B------:R-:W-:Y:S02]  /*a8d0*/  IADD3.X R32, P5, RZ, R32, RZ, P5, !PT ;  /* 0x00000020ff207210 */ /* 0x000fe40002fbe4ff */
[----:B------:R-:W-:Y:S02]  /*a8e0*/  LOP3.LUT R29, RZ, R29, RZ, 0x33, !PT ;  /* 0x0000001dff1d7212 */ /* 0x000fe400078e33ff */
[----:B------:R-:W-:-:S02]  /*a8f0*/  IADD3.X R30, P5, RZ, R30, RZ, P5, !PT ;  /* 0x0000001eff1e7210 */ /* 0x000fc40002fbe4ff */
[----:B------:R-:W-:-:S03]  /*a900*/  LOP3.LUT R28, R28, 0x80000000, RZ, 0x3c, !PT ;  /* 0x800000001c1c7812 */ /* 0x000fc600078e3cff */
[----:B------:R-:W-:-:S08]  /*a910*/  IMAD.X R29, RZ, RZ, R29, P5 ;  /* 0x000000ffff1d7224 */ /* 0x000fd000028e061d */
.L_x_158:
[----:B------:R-:W-:Y:S05]  /*a920*/  BSYNC B0 ;  /* 0x0000000000007941 */ /* 0x000fea0003800000 */
.L_x_157:
[----:B------:R-:W-:-:S04]  /*a930*/  ISETP.NE.U32.AND P5, PT, R29, RZ, PT ;  /* 0x000000ff1d00720c */ /* 0x000fc80003fa5070 */
[----:B0-----:R-:W-:-:S06]  /*a940*/  SEL R31, R30, R29, !P5 ;  /* 0x0000001d1e1f7207 */ /* 0x001fcc0006800000 */
[----:B------:R-:W0:Y:S02]  /*a950*/  FLO.U32 R31, R31 ;  /* 0x0000001f001f7300 */ /* 0x000e2400000e0000 */
[----:B0-----:R-:W-:Y:S02]  /*a960*/  IADD3 R34, -R31, 0x1f, RZ ;  /* 0x0000001f1f227810 */ /* 0x001fe40007ffe1ff */
[----:B------:R-:W-:-:S03]  /*a970*/  IADD3 R31, -R31, 0x3f, RZ ;  /* 0x0000003f1f1f7810 */ /* 0x000fc60007ffe1ff */
[----:B------:R-:W-:-:S05]  /*a980*/  @P5 IMAD.MOV R31, RZ, RZ, R34 ;  /* 0x000000ffff1f5224 */ /* 0x000fca00078e0222 */
[----:B------:R-:W-:-:S13]  /*a990*/  ISETP.NE.AND P5, PT, R31, RZ, PT ;  /* 0x000000ff1f00720c */ /* 0x000fda0003fa5270 */
[----:B------:R-:W-:Y:S02]  /*a9a0*/  @P5 IADD3 R34, -R31, 0x40, RZ ;  /* 0x000000401f225810 */ /* 0x000fe40007ffe1ff */
[CC--:B------:R-:W-:Y:S02]  /*a9b0*/  @P5 SHF.L.U32 R35, R30.reuse, R31.reuse, RZ ;  /* 0x0000001f1e235219 */ /* 0x0c0fe400000006ff */
[-CC-:B------:R-:W-:Y:S02]  /*a9c0*/  @P5 SHF.R.U64 R33, R33, R34.reuse, R32.reuse ;  /* 0x0000002221215219 */ /* 0x180fe40000001220 */
[----:B------:R-:W-:Y:S02]  /*a9d0*/  @P5 SHF.R.U32.HI R34, RZ, R34, R32 ;  /* 0x00000022ff225219 */ /* 0x000fe40000011620 */
[----:B------:R-:W-:Y:S02]  /*a9e0*/  @P5 SHF.L.U64.HI R32, R30, R31, R29 ;  /* 0x0000001f1e205219 */ /* 0x000fe4000001021d */
[----:B------:R-:W-:Y:S01]  /*a9f0*/  @P5 LOP3.LUT R30, R33, R35, RZ, 0xfc, !PT ;  /* 0x00000023211e5212 */ /* 0x000fe200078efcff */
[----:B------:R-:W-:Y:S01]  /*aa00*/  IMAD.MOV.U32 R35, RZ, RZ, RZ ;  /* 0x000000ffff237224 */ /* 0x000fe200078e00ff */
[----:B------:R-:W-:-:S03]  /*aa10*/  @P5 LOP3.LUT R29, R34, R32, RZ, 0xfc, !PT ;  /* 0x00000020221d5212 */ /* 0x000fc600078efcff */
[----:B------:R-:W-:-:S04]  /*aa20*/  IMAD.WIDE.U32 R32, R30, 0x2168c235, RZ ;  /* 0x2168c2351e207825 */ /* 0x000fc800078e00ff */
[----:B------:R-:W-:-:S04]  /*aa30*/  IMAD.MOV.U32 R34, RZ, RZ, R33 ;  /* 0x000000ffff227224 */ /* 0x000fc800078e0021 */
[----:B------:R-:W-:-:S04]  /*aa40*/  IMAD.WIDE.U32 R34, R30, -0x36f0255e, R34 ;  /* 0xc90fdaa21e227825 */ /* 0x000fc800078e0022 */
[----:B------:R-:W-:-:S04]  /*aa50*/  IMAD.HI.U32 R30, R29, -0x36f0255e, RZ ;  /* 0xc90fdaa21d1e7827 */ /* 0x000fc800078e00ff */
[----:B------:R-:W-:-:S04]  /*aa60*/  IMAD.WIDE.U32 R34, P5, R29, 0x2168c235, R34 ;  /* 0x2168c2351d227825 */ /* 0x000fc800078a0022 */
[----:B------:R-:W-:Y:S02]  /*aa70*/  IMAD R29, R29, -0x36f0255e, RZ ;  /* 0xc90fdaa21d1d7824 */ /* 0x000fe400078e02ff */
[----:B------:R-:W-:-:S03]  /*aa80*/  IMAD.X R30, RZ, RZ, R30, P5 ;  /* 0x000000ffff1e7224 */ /* 0x000fc600028e061e */
[----:B------:R-:W-:-:S05]  /*aa90*/  IADD3 R29, P5, R29, R35, RZ ;  /* 0x000000231d1d7210 */ /* 0x000fca0007fbe0ff */
[----:B------:R-:W-:Y:S01]  /*aaa0*/  IMAD.X R33, RZ, RZ, R30, P5 ;  /* 0x000000ffff217224 */ /* 0x000fe200028e061e */
[----:B------:R-:W-:-:S04]  /*aab0*/  ISETP.GE.U32.AND P5, PT, R29, 0x1, PT ;  /* 0x000000011d00780c */ /* 0x000fc80003fa6070 */
[----:B------:R-:W-:-:S13]  /*aac0*/  ISETP.GE.AND.EX P5, PT, R33, RZ, PT, P5 ;  /* 0x000000ff2100720c */ /* 0x000fda0003fa6350 */
[----:B------:R-:W-:Y:S01]  /*aad0*/  @P5 IADD3 RZ, P6, R32, R32, RZ ;  /* 0x0000002020ff5210 */ /* 0x000fe20007fde0ff */
[----:B------:R-:W-:Y:S02]  /*aae0*/  IMAD.MOV.U32 R32, RZ, RZ, R29 ;  /* 0x000000ffff207224 */ /* 0x000fe400078e001d */
[----:B------:R-:W-:Y:S01]  /*aaf0*/  @P5 VIADD R31, R31, 0x1 ;  /* 0x000000011f1f5836 */ /* 0x000fe20000000000 */
[----:B------:R-:W-:-:S04]  /*ab00*/  @P5 IADD3.X RZ, P6, R34, R34, RZ, P6, !PT ;  /* 0x0000002222ff5210 */ /* 0x000fc800037de4ff */
[----:B------:R-:W-:Y:S02]  /*ab10*/  @P5 IADD3.X R30, P6, R32, R32, RZ, P6, !PT ;  /* 0x00000020201e5210 */ /* 0x000fe400037de4ff */
[----:B------:R-:W-:-:S03]  /*ab20*/  IADD3 R31, -R31, 0x3fe, RZ ;  /* 0x000003fe1f1f7810 */ /* 0x000fc60007ffe1ff */
[----:B------:R-:W-:Y:S02]  /*ab30*/  @P5 IMAD.X R29, R33, 0x1, R33, P6 ;  /* 0x00000001211d5824 */ /* 0x000fe400030e0621 */
[----:B------:R-:W-:Y:S02]  /*ab40*/  @P5 IMAD.MOV.U32 R32, RZ, RZ, R30 ;  /* 0x000000ffff205224 */ /* 0x000fe400078e001e */
[----:B------:R-:W-:-:S03]  /*ab50*/  @P5 IMAD.MOV.U32 R33, RZ, RZ, R29 ;  /* 0x000000ffff215224 */ /* 0x000fc600078e001d */
[----:B------:R-:W-:-:S05]  /*ab60*/  IADD3 R29, P6, R32, 0x1, RZ ;  /* 0x00000001201d7810 */ /* 0x000fca0007fde0ff */
[----:B------:R-:W-:-:S05]  /*ab70*/  IMAD.X R32, RZ, RZ, R33, P6 ;  /* 0x000000ffff207224 */ /* 0x000fca00030e0621 */
[----:B------:R-:W-:-:S04]  /*ab80*/  SHF.R.U64 R29, R29, 0xa, R32 ;  /* 0x0000000a1d1d7819 */ /* 0x000fc80000001220 */
[----:B------:R-:W-:-:S04]  /*ab90*/  IADD3 R29, P6, R29, 0x1, RZ ;  /* 0x000000011d1d7810 */ /* 0x000fc80007fde0ff */
[----:B------:R-:W-:-:S04]  /*aba0*/  LEA.HI.X R32, R32, RZ, RZ, 0x16, P6 ;  /* 0x000000ff20207211 */ /* 0x000fc800030fb4ff */
[--C-:B------:R-:W-:Y:S02]  /*abb0*/  SHF.R.U64 R29, R29, 0x1, R32.reuse ;  /* 0x000000011d1d7819 */ /* 0x100fe40000001220 */
[----:B------:R-:W-:Y:S02]  /*abc0*/  SHF.R.U32.HI R32, RZ, 0x1, R32 ;  /* 0x00000001ff207819 */ /* 0x000fe40000011620 */
[----:B------:R-:W-:-:S05]  /*abd0*/  IADD3 R35, P5, RZ, R29, RZ ;  /* 0x0000001dff237210 */ /* 0x000fca0007fbe0ff */
[----:B------:R-:W-:-:S05]  /*abe0*/  IMAD.U32.X R32, R31, 0x100000, R32, P5 ;  /* 0x001000001f207824 */ /* 0x000fca00028e0420 */
[----:B------:R-:W-:-:S07]  /*abf0*/  LOP3.LUT R28, R32, R28, RZ, 0xfc, !PT ;  /* 0x0000001c201c7212 */ /* 0x000fce00078efcff */
.L_x_151:
[----:B------:R-:W-:Y:S02]  /*ac00*/  IMAD.MOV.U32 R30, RZ, RZ, R27 ;  /* 0x000000ffff1e7224 */ /* 0x000fe400078e001b */
[----:B------:R-:W-:Y:S02]  /*ac10*/  IMAD.MOV.U32 R31, RZ, RZ, 0x0 ;  /* 0x00000000ff1f7424 */ /* 0x000fe400078e00ff */
[----:B------:R-:W-:Y:S02]  /*ac20*/  IMAD.MOV.U32 R29, RZ, RZ, R28 ;  /* 0x000000ffff1d7224 */ /* 0x000fe400078e001c */
[----:B------:R-:W-:Y:S01]  /*ac30*/  IMAD.MOV.U32 R28, RZ, RZ, R35 ;  /* 0x000000ffff1c7224 */ /* 0x000fe200078e0023 */
[----:B------:R-:W-:Y:S06]  /*ac40*/  RET.REL.NODEC R30 `(triton_) ;  /* 0xffffff501eec7950 */ /* 0x000fec0003c3ffff */
.L_x_159:
[----:B------:R-:W-:-:S00]  /*ac50*/  BRA `(.L_x_159) ;  /* 0xfffffffc00fc7947 */ /* 0x000fc0000383ffff */
[----:B------:R-:W-:-:S00]  /*ac60*/  NOP ;  /* 0x0000000000007918 */ /* 0x000fc00000000000 */
        /* <DEDUP_REMOVED lines=9> */
.L_x_162:


//--------------------- .nv.global.init           --------------------------
	.section	.nv.global.init,"aw",@progbits
	.align	8
.nv.global.init:
	.type		__cudart_sin_cos_coeffs,@object
	.size		__cudart_sin_cos_coeffs,(__cudart_i2opi_d - __cudart_sin_cos_coeffs)
__cudart_sin_cos_coeffs:
        /* <DEDUP_REMOVED lines=8> */
	.type		__cudart_i2opi_d,@object
	.size		__cudart_i2opi_d,(_$_str - __cudart_i2opi_d)
__cudart_i2opi_d:
        /* <DEDUP_REMOVED lines=9> */
	.type		_$_str,@object
	.size		_$_str,(_$_str_$_1 - _$_str)
_$_str:
        /*0110*/ 	.byte	0x5f, 0x5f, 0x43, 0x55, 0x44, 0x41, 0x5f, 0x46, 0x54, 0x5a, 0x00
	.type		_$_str_$_1,@object
	.size		_$_str_$_1,(.L_1 - _$_str_$_1)
_$_str_$_1:
        /*011b*/ 	.byte	0x5f, 0x5f, 0x43, 0x55, 0x44, 0x41, 0x5f, 0x41, 0x52, 0x43, 0x48, 0x00
.L_1:


//--------------------- .nv.constant0.triton_     --------------------------
	.section	.nv.constant0.triton_,"a",@progbits
	.sectionflags	@""
	.align	4
.nv.constant0.triton_:
	.zero		572
